	.target	sm_100a

	.elftype	@"ET_EXEC"


//--------------------- .note.nv.tkinfo           --------------------------
	.section	.note.nv.tkinfo,"",@"SHT_NOTE"
	.sectionflags	@"SHF_NOTE_NV_TKINFO"
	.tkinfo
        /*0018*/ 	.word	0x00000002
        /*0030*/ 	.string	""
        /*0030*/ 	.string	"ptxas"
        /*0030*/ 	.string	"Cuda compilation tools, release 13.0, V13.0.88"
        /*0030*/ 	.string	"Build cuda_13.0.r13.0/compiler.36424714_0"
        /*0030*/ 	.string	"-arch sm_100a -m 64 "



//--------------------- .note.nv.cuinfo           --------------------------
	.section	.note.nv.cuinfo,"",@"SHT_NOTE"
	.sectionflags	@"SHF_NOTE_NV_CUINFO"
        /*0018*/ 	.short	0x0002
        /*001a*/ 	.short	0x0064
        /*001c*/ 	.short	0x0082
	.zero		2


//--------------------- .nv.info                  --------------------------
	.section	.nv.info,"",@"SHT_CUDA_INFO"
	.align	4


	//----- nvinfo : EIATTR_REGCOUNT
	.align		4
        /*0000*/ 	.byte	0x04, 0x2f
        /*0002*/ 	.short	(.L_19 - .L_18)
	.align		4
.L_18:
        /*0004*/ 	.word	index@(_ZN7cutlass13device_kernelINS_4gemm6kernel13GemmUniversalIN4cute5tupleIJiiiiEEENS1_10collective13CollectiveMmaINS1_35MainloopSm100TmaUmmaWarpSpecializedILi3ELi2ELi4ENS5_IJNS4_1CILi1EEESB_SB_EEEEENS5_IJNSA_ILi128EEESE_NSA_ILi64EEEEEENS_10tfloat32_tENS5_IJSB_llEEESH_SI_NS4_8TiledMMAINS4_8MMA_AtomIJNS4_17SM100_MMA_TF32_SSISH_SH_fLi128ELi128ELNS4_4UMMA5MajorE1ELSN_1ELNSM_7ScaleInE0ELSO_0EEEEEENS4_6LayoutISC_NS5_IJNSA_ILi0EEESS_SS_EEEEENS5_IJNS4_10UnderscoreESV_SV_EEEEENS4_13SM90_TMA_LOADENS4_14ComposedLayoutINS4_7SwizzleILi2ELi5ELi2EEENS4_18smem_ptr_flag_bitsILi32EEENSR_INS5_IJNSA_ILi32EEENSA_ILi4EEEEEENS5_IJSB_S14_EEEEEEEvNS4_8identityESY_S19_vS1A_EENS_8epilogue10collective18CollectiveEpilogueINS1C_23Sm100TmaWarpSpecializedILi4ELi2ELi16ELb1ELb0EEEJSG_NS5_IJNSR_ISE_SB_EENSR_INSA_ILi16EEESB_EEEEESH_NS5_IJlSB_lEEESH_S1L_NS1C_6fusion15FusionCallbacksIS1G_NS1M_17LinearCombinationISH_fSH_fLNS_15FloatRoundStyleE2EEESG_S1K_JEEENS4_5SM1004TMEM4LOAD26SM100_TMEM_LOAD_32dp32b16xESY_NSZ_INS10_ILi2ELi4ELi3EEES13_NSR_INS5_IJNSA_ILi8EEES1I_EEENS5_IJS1I_SB_EEEEEEENS4_39AutoVectorizingCopyWithAssumedAlignmentILi128EEENS4_14SM90_TMA_STOREES21_S23_S23_EEEvvEEEEvNT_6ParamsE)
        /*0008*/ 	.word	0x00000060


	//----- nvinfo : EIATTR_FRAME_SIZE
	.align		4
.L_19:
        /*000c*/ 	.byte	0x04, 0x11
        /*000e*/ 	.short	(.L_21 - .L_20)
	.align		4
.L_20:
        /*0010*/ 	.word	index@($__internal_2_$__cuda_sm10x_tcgen05_guardrail_trap_unallocated_columns_being_dealloced)
        /*0014*/ 	.word	0x00000000


	//----- nvinfo : EIATTR_FRAME_SIZE
	.align		4
.L_21:
        /*0018*/ 	.byte	0x04, 0x11
        /*001a*/ 	.short	(.L_23 - .L_22)
	.align		4
.L_22:
        /*001c*/ 	.word	index@($__internal_1_$__cuda_sm10x_tcgen05_guardrail_trap_phase_invalid_during_alloc)
        /*0020*/ 	.word	0x00000000


	//----- nvinfo : EIATTR_FRAME_SIZE
	.align		4
.L_23:
        /*0024*/ 	.byte	0x04, 0x11
        /*0026*/ 	.short	(.L_25 - .L_24)
	.align		4
.L_24:
        /*0028*/ 	.word	index@($__internal_0_$__cuda_sm10x_tcgen05_guardrail_trap_col_being_dealloced_not_returned_by_alloc)
        /*002c*/ 	.word	0x00000000


	//----- nvinfo : EIATTR_FRAME_SIZE
	.align		4
.L_25:
        /*0030*/ 	.byte	0x04, 0x11
        /*0032*/ 	.short	(.L_27 - .L_26)
	.align		4
.L_26:
        /*0034*/ 	.word	index@(_ZN7cutlass13device_kernelINS_4gemm6kernel13GemmUniversalIN4cute5tupleIJiiiiEEENS1_10collective13CollectiveMmaINS1_35MainloopSm100TmaUmmaWarpSpecializedILi3ELi2ELi4ENS5_IJNS4_1CILi1EEESB_SB_EEEEENS5_IJNSA_ILi128EEESE_NSA_ILi64EEEEEENS_10tfloat32_tENS5_IJSB_llEEESH_SI_NS4_8TiledMMAINS4_8MMA_AtomIJNS4_17SM100_MMA_TF32_SSISH_SH_fLi128ELi128ELNS4_4UMMA5MajorE1ELSN_1ELNSM_7ScaleInE0ELSO_0EEEEEENS4_6LayoutISC_NS5_IJNSA_ILi0EEESS_SS_EEEEENS5_IJNS4_10UnderscoreESV_SV_EEEEENS4_13SM90_TMA_LOADENS4_14ComposedLayoutINS4_7SwizzleILi2ELi5ELi2EEENS4_18smem_ptr_flag_bitsILi32EEENSR_INS5_IJNSA_ILi32EEENSA_ILi4EEEEEENS5_IJSB_S14_EEEEEEEvNS4_8identityESY_S19_vS1A_EENS_8epilogue10collective18CollectiveEpilogueINS1C_23Sm100TmaWarpSpecializedILi4ELi2ELi16ELb1ELb0EEEJSG_NS5_IJNSR_ISE_SB_EENSR_INSA_ILi16EEESB_EEEEESH_NS5_IJlSB_lEEESH_S1L_NS1C_6fusion15FusionCallbacksIS1G_NS1M_17LinearCombinationISH_fSH_fLNS_15FloatRoundStyleE2EEESG_S1K_JEEENS4_5SM1004TMEM4LOAD26SM100_TMEM_LOAD_32dp32b16xESY_NSZ_INS10_ILi2ELi4ELi3EEES13_NSR_INS5_IJNSA_ILi8EEES1I_EEENS5_IJS1I_SB_EEEEEEENS4_39AutoVectorizingCopyWithAssumedAlignmentILi128EEENS4_14SM90_TMA_STOREES21_S23_S23_EEEvvEEEEvNT_6ParamsE)
        /*0038*/ 	.word	0x00000000


	//----- nvinfo : EIATTR_MIN_STACK_SIZE
	.align		4
.L_27:
        /*003c*/ 	.byte	0x04, 0x12
        /*003e*/ 	.short	(.L_29 - .L_28)
	.align		4
.L_28:
        /*0040*/ 	.word	index@(_ZN7cutlass13device_kernelINS_4gemm6kernel13GemmUniversalIN4cute5tupleIJiiiiEEENS1_10collective13CollectiveMmaINS1_35MainloopSm100TmaUmmaWarpSpecializedILi3ELi2ELi4ENS5_IJNS4_1CILi1EEESB_SB_EEEEENS5_IJNSA_ILi128EEESE_NSA_ILi64EEEEEENS_10tfloat32_tENS5_IJSB_llEEESH_SI_NS4_8TiledMMAINS4_8MMA_AtomIJNS4_17SM100_MMA_TF32_SSISH_SH_fLi128ELi128ELNS4_4UMMA5MajorE1ELSN_1ELNSM_7ScaleInE0ELSO_0EEEEEENS4_6LayoutISC_NS5_IJNSA_ILi0EEESS_SS_EEEEENS5_IJNS4_10UnderscoreESV_SV_EEEEENS4_13SM90_TMA_LOADENS4_14ComposedLayoutINS4_7SwizzleILi2ELi5ELi2EEENS4_18smem_ptr_flag_bitsILi32EEENSR_INS5_IJNSA_ILi32EEENSA_ILi4EEEEEENS5_IJSB_S14_EEEEEEEvNS4_8identityESY_S19_vS1A_EENS_8epilogue10collective18CollectiveEpilogueINS1C_23Sm100TmaWarpSpecializedILi4ELi2ELi16ELb1ELb0EEEJSG_NS5_IJNSR_ISE_SB_EENSR_INSA_ILi16EEESB_EEEEESH_NS5_IJlSB_lEEESH_S1L_NS1C_6fusion15FusionCallbacksIS1G_NS1M_17LinearCombinationISH_fSH_fLNS_15FloatRoundStyleE2EEESG_S1K_JEEENS4_5SM1004TMEM4LOAD26SM100_TMEM_LOAD_32dp32b16xESY_NSZ_INS10_ILi2ELi4ELi3EEES13_NSR_INS5_IJNSA_ILi8EEES1I_EEENS5_IJS1I_SB_EEEEEEENS4_39AutoVectorizingCopyWithAssumedAlignmentILi128EEENS4_14SM90_TMA_STOREES21_S23_S23_EEEvvEEEEvNT_6ParamsE)
        /*0044*/ 	.word	0x00000000
.L_29:


//--------------------- .nv.compat                --------------------------
	.section	.nv.compat,"",@"SHT_CUDA_COMPAT_INFO"
	.align	4
        /*0000*/ 	.byte	0x02, 0x09, 0x01, 0x00, 0x02, 0x02, 0x02, 0x00, 0x02, 0x05, 0x05, 0x00, 0x03, 0x07, 0x01, 0x01
        /*0010*/ 	.byte	0x02, 0x03, 0x01, 0x00, 0x02, 0x06, 0x01, 0x00, 0x04, 0x0b, 0x08, 0x00, 0x09, 0x00, 0x00, 0x00
        /*0020*/ 	.byte	0x00, 0x00, 0x00, 0x00


//--------------------- .nv.info._ZN7cutlass13device_kernelINS_4gemm6kernel13GemmUniversalIN4cute5tupleIJiiiiEEENS1_10collective13CollectiveMmaINS1_35MainloopSm100TmaUmmaWarpSpecializedILi3ELi2ELi4ENS5_IJNS4_1CILi1EEESB_SB_EEEEENS5_IJNSA_ILi128EEESE_NSA_ILi64EEEEEENS_10tfloat32_tENS5_IJSB_llEEESH_SI_NS4_8TiledMMAINS4_8MMA_AtomIJNS4_17SM100_MMA_TF32_SSISH_SH_fLi128ELi128ELNS4_4UMMA5MajorE1ELSN_1ELNSM_7ScaleInE0ELSO_0EEEEEENS4_6LayoutISC_NS5_IJNSA_ILi0EEESS_SS_EEEEENS5_IJNS4_10UnderscoreESV_SV_EEEEENS4_13SM90_TMA_LOADENS4_14ComposedLayoutINS4_7SwizzleILi2ELi5ELi2EEENS4_18smem_ptr_flag_bitsILi32EEENSR_INS5_IJNSA_ILi32EEENSA_ILi4EEEEEENS5_IJSB_S14_EEEEEEEvNS4_8identityESY_S19_vS1A_EENS_8epilogue10collective18CollectiveEpilogueINS1C_23Sm100TmaWarpSpecializedILi4ELi2ELi16ELb1ELb0EEEJSG_NS5_IJNSR_ISE_SB_EENSR_INSA_ILi16EEESB_EEEEESH_NS5_IJlSB_lEEESH_S1L_NS1C_6fusion15FusionCallbacksIS1G_NS1M_17LinearCombinationISH_fSH_fLNS_15FloatRoundStyleE2EEESG_S1K_JEEENS4_5SM1004TMEM4LOAD26SM100_TMEM_LOAD_32dp32b16xESY_NSZ_INS10_ILi2ELi4ELi3EEES13_NSR_INS5_IJNSA_ILi8EEES1I_EEENS5_IJS1I_SB_EEEEEEENS4_39AutoVectorizingCopyWithAssumedAlignmentILi128EEENS4_14SM90_TMA_STOREES21_S23_S23_EEEvvEEEEvNT_6ParamsE --------------------------
	.section	.nv.info._ZN7cutlass13device_kernelINS_4gemm6kernel13GemmUniversalIN4cute5tupleIJiiiiEEENS1_10collective13CollectiveMmaINS1_35MainloopSm100TmaUmmaWarpSpecializedILi3ELi2ELi4ENS5_IJNS4_1CILi1EEESB_SB_EEEEENS5_IJNSA_ILi128EEESE_NSA_ILi64EEEEEENS_10tfloat32_tENS5_IJSB_llEEESH_SI_NS4_8TiledMMAINS4_8MMA_AtomIJNS4_17SM100_MMA_TF32_SSISH_SH_fLi128ELi128ELNS4_4UMMA5MajorE1ELSN_1ELNSM_7ScaleInE0ELSO_0EEEEEENS4_6LayoutISC_NS5_IJNSA_ILi0EEESS_SS_EEEEENS5_IJNS4_10UnderscoreESV_SV_EEEEENS4_13SM90_TMA_LOADENS4_14ComposedLayoutINS4_7SwizzleILi2ELi5ELi2EEENS4_18smem_ptr_flag_bitsILi32EEENSR_INS5_IJNSA_ILi32EEENSA_ILi4EEEEEENS5_IJSB_S14_EEEEEEEvNS4_8identityESY_S19_vS1A_EENS_8epilogue10collective18CollectiveEpilogueINS1C_23Sm100TmaWarpSpecializedILi4ELi2ELi16ELb1ELb0EEEJSG_NS5_IJNSR_ISE_SB_EENSR_INSA_ILi16EEESB_EEEEESH_NS5_IJlSB_lEEESH_S1L_NS1C_6fusion15FusionCallbacksIS1G_NS1M_17LinearCombinationISH_fSH_fLNS_15FloatRoundStyleE2EEESG_S1K_JEEENS4_5SM1004TMEM4LOAD26SM100_TMEM_LOAD_32dp32b16xESY_NSZ_INS10_ILi2ELi4ELi3EEES13_NSR_INS5_IJNSA_ILi8EEES1I_EEENS5_IJS1I_SB_EEEEEEENS4_39AutoVectorizingCopyWithAssumedAlignmentILi128EEENS4_14SM90_TMA_STOREES21_S23_S23_EEEvvEEEEvNT_6ParamsE,"",@"SHT_CUDA_INFO"
	.sectionflags	@""
	.align	4


	//----- nvinfo : EIATTR_CUDA_API_VERSION
	.align		4
        /*0000*/ 	.byte	0x04, 0x37
        /*0002*/ 	.short	(.L_31 - .L_30)
.L_30:
        /*0004*/ 	.word	0x00000082


	//----- nvinfo : EIATTR_KPARAM_INFO
	.align		4
.L_31:
        /*0008*/ 	.byte	0x04, 0x17
        /*000a*/ 	.short	(.L_33 - .L_32)
.L_32:
        /*000c*/ 	.word	0x00000000
        /*0010*/ 	.short	0x0000
        /*0012*/ 	.short	0x0000
        /*0014*/ 	.byte	0x00, 0xf0, 0x01, 0x20


	//----- nvinfo : EIATTR_AT_ENTRY_FRAGMENTS
	.align		4
.L_33:
        /*0018*/ 	.byte	0x04, 0x4f
        /*001a*/ 	.short	(.L_35 - .L_34)


	//   ....[0]....
.L_34:
        /*001c*/ 	.word	0x00000006


	//----- nvinfo : EIATTR_RESERVED_SMEM_USED
	.align		4
.L_35:
        /*0020*/ 	.byte	0x01, 0x41
	.zero		2


	//----- nvinfo : EIATTR_SPARSE_MMA_MASK
	.align		4
        /*0024*/ 	.byte	0x03, 0x50
        /*0026*/ 	.short	0x0000


	//----- nvinfo : EIATTR_TCGEN05_1CTA_USED
	.align		4
        /*0028*/ 	.byte	0x01, 0x51
	.zero		2


	//----- nvinfo : EIATTR_MAXREG_COUNT
	.align		4
        /*002c*/ 	.byte	0x03, 0x1b
        /*002e*/ 	.short	0x00ff


	//----- nvinfo : EIATTR_NUM_BARRIERS
	.align		4
        /*0030*/ 	.byte	0x02, 0x4c
        /*0032*/ 	.byte	0x07
	.zero		1


	//----- nvinfo : EIATTR_EXTERNS
	.align		4
        /*0034*/ 	.byte	0x04, 0x0f
        /*0036*/ 	.short	(.L_37 - .L_36)


	//   ....[0]....
	.align		4
.L_36:
        /*0038*/ 	.word	index@(__assertfail)


	//----- nvinfo : EIATTR_MERCURY_ISA_VERSION
	.align		4
.L_37:
        /*003c*/ 	.byte	0x03, 0x5f
        /*003e*/ 	.short	0x0101


	//----- nvinfo : EIATTR_INT_WARP_WIDE_INSTR_OFFSETS
	.align		4
        /*0040*/ 	.byte	0x04, 0x31
        /*0042*/ 	.short	(.L_39 - .L_38)


	//   ....[0]....
.L_38:
        /*0044*/ 	.word	0x00002390


	//   ....[1]....
        /*0048*/ 	.word	0x00003f20


	//   ....[2]....
        /*004c*/ 	.word	0x00003f40


	//   ....[3]....
        /*0050*/ 	.word	0x00003f70


	//   ....[4]....
        /*0054*/ 	.word	0x000048b0


	//   ....[5]....
        /*0058*/ 	.word	0x00004920


	//   ....[6]....
        /*005c*/ 	.word	0x00004a10


	//   ....[7]....
        /*0060*/ 	.word	0x00004a90


	//   ....[8]....
        /*0064*/ 	.word	0x00004b90


	//   ....[9]....
        /*0068*/ 	.word	0x00004c10


	//   ....[10]....
        /*006c*/ 	.word	0x00004d10


	//   ....[11]....
        /*0070*/ 	.word	0x00004da0


	//   ....[12]....
        /*0074*/ 	.word	0x00004ea0


	//   ....[13]....
        /*0078*/ 	.word	0x00004f80


	//   ....[14]....
        /*007c*/ 	.word	0x00005020


	//   ....[15]....
        /*0080*/ 	.word	0x00005110


	//   ....[16]....
        /*0084*/ 	.word	0x000051b0


	//   ....[17]....
        /*0088*/ 	.word	0x000052c0


	//   ....[18]....
        /*008c*/ 	.word	0x00005420


	//   ....[19]....
        /*0090*/ 	.word	0x00005560


	//----- nvinfo : EIATTR_COOP_GROUP_MASK_REGIDS
	.align		4
.L_39:
        /*0094*/ 	.byte	0x04, 0x29
        /*0096*/ 	.short	(.L_41 - .L_40)


	//   ....[0]....
.L_40:
        /*0098*/ 	.word	0xffffffff


	//   ....[1]....
        /*009c*/ 	.word	0xffffffff


	//   ....[2]....
        /*00a0*/ 	.word	0xffffffff


	//   ....[3]....
        /*00a4*/ 	.word	0xffffffff


	//   ....[4]....
        /*00a8*/ 	.word	0xffffffff


	//   ....[5]....
        /*00ac*/ 	.word	0xffffffff


	//   ....[6]....
        /*00b0*/ 	.word	0xffffffff


	//   ....[7]....
        /*00b4*/ 	.word	0xffffffff


	//   ....[8]....
        /*00b8*/ 	.word	0xffffffff


	//   ....[9]....
        /*00bc*/ 	.word	0xffffffff


	//   ....[10]....
        /*00c0*/ 	.word	0xffffffff


	//   ....[11]....
        /*00c4*/ 	.word	0xffffffff


	//   ....[12]....
        /*00c8*/ 	.word	0xffffffff


	//----- nvinfo : EIATTR_COOP_GROUP_INSTR_OFFSETS
	.align		4
.L_41:
        /*00cc*/ 	.byte	0x04, 0x28
        /*00ce*/ 	.short	(.L_43 - .L_42)


	//   ....[0]....
.L_42:
        /*00d0*/ 	.word	0x00000090


	//   ....[1]....
        /*00d4*/ 	.word	0x000004d0


	//   ....[2]....
        /*00d8*/ 	.word	0x00000620


	//   ....[3]....
        /*00dc*/ 	.word	0x000007c0


	//   ....[4]....
        /*00e0*/ 	.word	0x000008c0


	//   ....[5]....
        /*00e4*/ 	.word	0x00000a30


	//   ....[6]....
        /*00e8*/ 	.word	0x00000bd0


	//   ....[7]....
        /*00ec*/ 	.word	0x00002260


	//   ....[8]....
        /*00f0*/ 	.word	0x00002fd0


	//   ....[9]....
        /*00f4*/ 	.word	0x000031e0


	//   ....[10]....
        /*00f8*/ 	.word	0x00003210


	//   ....[11]....
        /*00fc*/ 	.word	0x00003e00


	//   ....[12]....
        /*0100*/ 	.word	0x00004030


	//----- nvinfo : EIATTR_VRC_CTA_INIT_COUNT
	.align		4
.L_43:
        /*0104*/ 	.byte	0x02, 0x4a
        /*0106*/ 	.byte	0x80
	.zero		1


	//----- nvinfo : EIATTR_SYSCALL_OFFSETS
	.align		4
        /*0108*/ 	.byte	0x04, 0x46
        /*010a*/ 	.short	(.L_45 - .L_44)


	//   ....[0]....
.L_44:
        /*010c*/ 	.word	0x00005ff0


	//   ....[1]....
        /*0110*/ 	.word	0x000060e0


	//   ....[2]....
        /*0114*/ 	.word	0x00006860


	//   ....[3]....
        /*0118*/ 	.word	0x000071e0


	//   ....[4]....
        /*011c*/ 	.word	0x00007b30


	//   ....[5]....
        /*0120*/ 	.word	0x000084d0


	//   ....[6]....
        /*0124*/ 	.word	0x00008e70


	//   ....[7]....
        /*0128*/ 	.word	0x00009840


	//   ....[8]....
        /*012c*/ 	.word	0x0000a1e0


	//   ....[9]....
        /*0130*/ 	.word	0x0000ab30


	//----- nvinfo : EIATTR_MBARRIER_INSTR_OFFSETS
	.align		4
.L_45:
        /*0134*/ 	.byte	0x04, 0x39
        /*0136*/ 	.short	(.L_47 - .L_46)


	//   ....[0]....
.L_46:
        /*0138*/ 	.word	0x000005b0
        /*013c*/ 	.word	0x000000ff
        /*0140*/ 	.word	0x00000000
        /*0144*/ 	.short	0x0100
        /*0146*/ 	.byte	0x05
	.zero		1


	//   ....[1]....
        /*0148*/ 	.word	0x000005c0
        /*014c*/ 	.word	0x000000ff
        /*0150*/ 	.word	0x00000018
        /*0154*/ 	.short	0x0100
        /*0156*/ 	.byte	0x05
	.zero		1


	//   ....[2]....
        /*0158*/ 	.word	0x000005d0
        /*015c*/ 	.word	0x000000ff
        /*0160*/ 	.word	0x00000008
        /*0164*/ 	.short	0x0100
        /*0166*/ 	.byte	0x05
	.zero		1


	//   ....[3]....
        /*0168*/ 	.word	0x000005e0
        /*016c*/ 	.word	0x000000ff
        /*0170*/ 	.word	0x00000020
        /*0174*/ 	.short	0x0100
        /*0176*/ 	.byte	0x05
	.zero		1


	//   ....[4]....
        /*0178*/ 	.word	0x000005f0
        /*017c*/ 	.word	0x000000ff
        /*0180*/ 	.word	0x00000010
        /*0184*/ 	.short	0x0100
        /*0186*/ 	.byte	0x05
	.zero		1


	//   ....[5]....
        /*0188*/ 	.word	0x00000600
        /*018c*/ 	.word	0x000000ff
        /*0190*/ 	.word	0x00000028
        /*0194*/ 	.short	0x0100
        /*0196*/ 	.byte	0x05
	.zero		1


	//   ....[6]....
        /*0198*/ 	.word	0x00000730
        /*019c*/ 	.word	0x000000ff
        /*01a0*/ 	.word	0x00000030
        /*01a4*/ 	.short	0x0100
        /*01a6*/ 	.byte	0x07
	.zero		1


	//   ....[7]....
        /*01a8*/ 	.word	0x00000740
        /*01ac*/ 	.word	0x000000ff
        /*01b0*/ 	.word	0x00000050
        /*01b4*/ 	.short	0x0100
        /*01b6*/ 	.byte	0x07
	.zero		1


	//   ....[8]....
        /*01b8*/ 	.word	0x00000750
        /*01bc*/ 	.word	0x000000ff
        /*01c0*/ 	.word	0x00000038
        /*01c4*/ 	.short	0x0100
        /*01c6*/ 	.byte	0x07
	.zero		1


	//   ....[9]....
        /*01c8*/ 	.word	0x00000760
        /*01cc*/ 	.word	0x000000ff
        /*01d0*/ 	.word	0x00000058
        /*01d4*/ 	.short	0x0100
        /*01d6*/ 	.byte	0x07
	.zero		1


	//   ....[10]....
        /*01d8*/ 	.word	0x00000770
        /*01dc*/ 	.word	0x000000ff
        /*01e0*/ 	.word	0x00000040
        /*01e4*/ 	.short	0x0100
        /*01e6*/ 	.byte	0x07
	.zero		1


	//   ....[11]....
        /*01e8*/ 	.word	0x00000780
        /*01ec*/ 	.word	0x000000ff
        /*01f0*/ 	.word	0x00000060
        /*01f4*/ 	.short	0x0100
        /*01f6*/ 	.byte	0x07
	.zero		1


	//   ....[12]....
        /*01f8*/ 	.word	0x00000790
        /*01fc*/ 	.word	0x000000ff
        /*0200*/ 	.word	0x00000048
        /*0204*/ 	.short	0x0100
        /*0206*/ 	.byte	0x07
	.zero		1


	//   ....[13]....
        /*0208*/ 	.word	0x000007a0
        /*020c*/ 	.word	0x000000ff
        /*0210*/ 	.word	0x00000068
        /*0214*/ 	.short	0x0100
        /*0216*/ 	.byte	0x07
	.zero		1


	//   ....[14]....
        /*0218*/ 	.word	0x00000890
        /*021c*/ 	.word	0x000000ff
        /*0220*/ 	.word	0x00000070
        /*0224*/ 	.short	0x0100
        /*0226*/ 	.byte	0x05
	.zero		1


	//   ....[15]....
        /*0228*/ 	.word	0x000008a0
        /*022c*/ 	.word	0x000000ff
        /*0230*/ 	.word	0x00000078
        /*0234*/ 	.short	0x0100
        /*0236*/ 	.byte	0x05
	.zero		1


	//   ....[16]....
        /*0238*/ 	.word	0x000009e0
        /*023c*/ 	.word	0x000000ff
        /*0240*/ 	.word	0x00000080
        /*0244*/ 	.short	0x0100
        /*0246*/ 	.byte	0x05
	.zero		1


	//   ....[17]....
        /*0248*/ 	.word	0x000009f0
        /*024c*/ 	.word	0x000000ff
        /*0250*/ 	.word	0x00000090
        /*0254*/ 	.short	0x0100
        /*0256*/ 	.byte	0x05
	.zero		1


	//   ....[18]....
        /*0258*/ 	.word	0x00000a00
        /*025c*/ 	.word	0x000000ff
        /*0260*/ 	.word	0x00000088
        /*0264*/ 	.short	0x0100
        /*0266*/ 	.byte	0x05
	.zero		1


	//   ....[19]....
        /*0268*/ 	.word	0x00000a10
        /*026c*/ 	.word	0x000000ff
        /*0270*/ 	.word	0x00000098
        /*0274*/ 	.short	0x0100
        /*0276*/ 	.byte	0x05
	.zero		1


	//   ....[20]....
        /*0278*/ 	.word	0x00000b40
        /*027c*/ 	.word	0x000000ff
        /*0280*/ 	.word	0x000000a0
        /*0284*/ 	.short	0x0100
        /*0286*/ 	.byte	0x07
	.zero		1


	//   ....[21]....
        /*0288*/ 	.word	0x00000b50
        /*028c*/ 	.word	0x000000ff
        /*0290*/ 	.word	0x000000c0
        /*0294*/ 	.short	0x0100
        /*0296*/ 	.byte	0x07
	.zero		1


	//   ....[22]....
        /*0298*/ 	.word	0x00000b60
        /*029c*/ 	.word	0x000000ff
        /*02a0*/ 	.word	0x000000a8
        /*02a4*/ 	.short	0x0100
        /*02a6*/ 	.byte	0x07
	.zero		1


	//   ....[23]....
        /*02a8*/ 	.word	0x00000b70
        /*02ac*/ 	.word	0x000000ff
        /*02b0*/ 	.word	0x000000c8
        /*02b4*/ 	.short	0x0100
        /*02b6*/ 	.byte	0x07
	.zero		1


	//   ....[24]....
        /*02b8*/ 	.word	0x00000b80
        /*02bc*/ 	.word	0x000000ff
        /*02c0*/ 	.word	0x000000b0
        /*02c4*/ 	.short	0x0100
        /*02c6*/ 	.byte	0x07
	.zero		1


	//   ....[25]....
        /*02c8*/ 	.word	0x00000b90
        /*02cc*/ 	.word	0x000000ff
        /*02d0*/ 	.word	0x000000d0
        /*02d4*/ 	.short	0x0100
        /*02d6*/ 	.byte	0x07
	.zero		1


	//   ....[26]....
        /*02d8*/ 	.word	0x00000ba0
        /*02dc*/ 	.word	0x000000ff
        /*02e0*/ 	.word	0x000000b8
        /*02e4*/ 	.short	0x0100
        /*02e6*/ 	.byte	0x07
	.zero		1


	//   ....[27]....
        /*02e8*/ 	.word	0x00000bb0
        /*02ec*/ 	.word	0x000000ff
        /*02f0*/ 	.word	0x000000d8
        /*02f4*/ 	.short	0x0100
        /*02f6*/ 	.byte	0x07
	.zero		1


	//   ....[28]....
        /*02f8*/ 	.word	0x00000ca0
        /*02fc*/ 	.word	0x000000ff
        /*0300*/ 	.word	0x000000e0
        /*0304*/ 	.short	0x0100
        /*0306*/ 	.byte	0x05
	.zero		1


	//   ....[29]....
        /*0308*/ 	.word	0x00000cb0
        /*030c*/ 	.word	0x000000ff
        /*0310*/ 	.word	0x000000f0
        /*0314*/ 	.short	0x0100
        /*0316*/ 	.byte	0x05
	.zero		1


	//   ....[30]....
        /*0318*/ 	.word	0x00000cc0
        /*031c*/ 	.word	0x000000ff
        /*0320*/ 	.word	0x000000e8
        /*0324*/ 	.short	0x0100
        /*0326*/ 	.byte	0x05
	.zero		1


	//   ....[31]....
        /*0328*/ 	.word	0x00000cd0
        /*032c*/ 	.word	0x000000ff
        /*0330*/ 	.word	0x000000f8
        /*0334*/ 	.short	0x0100
        /*0336*/ 	.byte	0x05
	.zero		1


	//   ....[32]....
        /*0338*/ 	.word	0x000015c0
        /*033c*/ 	.word	0x00000003
        /*0340*/ 	.word	0x000000f0
        /*0344*/ 	.short	0x010a
        /*0346*/ 	.byte	0xff
	.zero		1


	//   ....[33]....
        /*0348*/ 	.word	0x000015f0
        /*034c*/ 	.word	0x00000003
        /*0350*/ 	.word	0x000000e0
        /*0354*/ 	.short	0x0101
        /*0356*/ 	.byte	0xff
	.zero		1


	//   ....[34]....
        /*0358*/ 	.word	0x000016b0
        /*035c*/ 	.word	0x000000ff
        /*0360*/ 	.word	0x00000018
        /*0364*/ 	.short	0x010a
        /*0366*/ 	.byte	0x08
	.zero		1


	//   ....[35]....
        /*0368*/ 	.word	0x00001800
        /*036c*/ 	.word	0x000000ff
        /*0370*/ 	.word	0x00000018
        /*0374*/ 	.short	0x010a
        /*0376*/ 	.byte	0x06
	.zero		1


	//   ....[36]....
        /*0378*/ 	.word	0x00001910
        /*037c*/ 	.word	0x000000ff
        /*0380*/ 	.word	0x00000018
        /*0384*/ 	.short	0x010a
        /*0386*/ 	.byte	0x08
	.zero		1


	//   ....[37]....
        /*0388*/ 	.word	0x00001cc0
        /*038c*/ 	.word	0x000000ff
        /*0390*/ 	.word	0x00000078
        /*0394*/ 	.short	0x0101
        /*0396*/ 	.byte	0x04
	.zero		1


	//   ....[38]....
        /*0398*/ 	.word	0x00001ce0
        /*039c*/ 	.word	0x000000ff
        /*03a0*/ 	.word	0x00000018
        /*03a4*/ 	.short	0x010a
        /*03a6*/ 	.byte	0x08
	.zero		1


	//   ....[39]....
        /*03a8*/ 	.word	0x00001dd0
        /*03ac*/ 	.word	0x000000ff
        /*03b0*/ 	.word	0x00000018
        /*03b4*/ 	.short	0x010a
        /*03b6*/ 	.byte	0x41
	.zero		1


	//   ....[40]....
        /*03b8*/ 	.word	0x00001ed0
        /*03bc*/ 	.word	0x000000ff
        /*03c0*/ 	.word	0x00000018
        /*03c4*/ 	.short	0x010a
        /*03c6*/ 	.byte	0x08
	.zero		1


	//   ....[41]....
        /*03c8*/ 	.word	0x00002290
        /*03cc*/ 	.word	0x00000002
        /*03d0*/ 	.word	0x00000080
        /*03d4*/ 	.short	0x010a
        /*03d6*/ 	.byte	0xff
	.zero		1


	//   ....[42]....
        /*03d8*/ 	.word	0x00002360
        /*03dc*/ 	.word	0x00000002
        /*03e0*/ 	.word	0x00000000
        /*03e4*/ 	.short	0x0101
        /*03e6*/ 	.byte	0xff
	.zero		1


	//   ....[43]....
        /*03e8*/ 	.word	0x000028d0
        /*03ec*/ 	.word	0x000000ff
        /*03f0*/ 	.word	0x00000000
        /*03f4*/ 	.short	0x010a
        /*03f6*/ 	.byte	0x05
	.zero		1


	//   ....[44]....
        /*03f8*/ 	.word	0x00002960
        /*03fc*/ 	.word	0x000000ff
        /*0400*/ 	.word	0x00000000
        /*0404*/ 	.short	0x010a
        /*0406*/ 	.byte	0x05
	.zero		1


	//   ....[45]....
        /*0408*/ 	.word	0x00002a00
        /*040c*/ 	.word	0x00000000
        /*0410*/ 	.word	0x00000000
        /*0414*/ 	.short	0x010a
        /*0416*/ 	.byte	0xff
	.zero		1


	//   ....[46]....
        /*0418*/ 	.word	0x00002b20
        /*041c*/ 	.word	0x00000000
        /*0420*/ 	.word	0x000000e0
        /*0424*/ 	.short	0x010a
        /*0426*/ 	.byte	0xff
	.zero		1


	//   ....[47]....
        /*0428*/ 	.word	0x00002b80
        /*042c*/ 	.word	0x00000004
        /*0430*/ 	.word	0x00000000
        /*0434*/ 	.short	0x0101
        /*0436*/ 	.byte	0xff
	.zero		1


	//   ....[48]....
        /*0438*/ 	.word	0x00002ba0
        /*043c*/ 	.word	0x000000ff
        /*0440*/ 	.word	0x00000090
        /*0444*/ 	.short	0x010a
        /*0446*/ 	.byte	0x05
	.zero		1


	//   ....[49]....
        /*0448*/ 	.word	0x00002cc0
        /*044c*/ 	.word	0x00000000
        /*0450*/ 	.word	0x00000080
        /*0454*/ 	.short	0x010a
        /*0456*/ 	.byte	0xff
	.zero		1


	//   ....[50]....
        /*0458*/ 	.word	0x00002dd0
        /*045c*/ 	.word	0x00000000
        /*0460*/ 	.word	0x00000000
        /*0464*/ 	.short	0x0101
        /*0466*/ 	.byte	0xff
	.zero		1


	//   ....[51]....
        /*0468*/ 	.word	0x00002e60
        /*046c*/ 	.word	0x000000ff
        /*0470*/ 	.word	0x00000090
        /*0474*/ 	.short	0x0106
        /*0476*/ 	.byte	0x05
	.zero		1


	//   ....[52]....
        /*0478*/ 	.word	0x00002e80
        /*047c*/ 	.word	0x000000ff
        /*0480*/ 	.word	0x00000090
        /*0484*/ 	.short	0x010a
        /*0486*/ 	.byte	0x05
	.zero		1


	//   ....[53]....
        /*0488*/ 	.word	0x00002f10
        /*048c*/ 	.word	0x000000ff
        /*0490*/ 	.word	0x00000090
        /*0494*/ 	.short	0x0106
        /*0496*/ 	.byte	0x04
	.zero		1


	//   ....[54]....
        /*0498*/ 	.word	0x00002f50
        /*049c*/ 	.word	0x00000000
        /*04a0*/ 	.word	0x00000090
        /*04a4*/ 	.short	0x010a
        /*04a6*/ 	.byte	0xff
	.zero		1


	//   ....[55]....
        /*04a8*/ 	.word	0x00003510
        /*04ac*/ 	.word	0x00000000
        /*04b0*/ 	.word	0x00000080
        /*04b4*/ 	.short	0x010a
        /*04b6*/ 	.byte	0xff
	.zero		1


	//   ....[56]....
        /*04b8*/ 	.word	0x00003610
        /*04bc*/ 	.word	0x00000003
        /*04c0*/ 	.word	0x00000000
        /*04c4*/ 	.short	0x0101
        /*04c6*/ 	.byte	0xff
	.zero		1


	//   ....[57]....
        /*04c8*/ 	.word	0x00003620
        /*04cc*/ 	.word	0x000000ff
        /*04d0*/ 	.word	0x00000000
        /*04d4*/ 	.short	0x010a
        /*04d6*/ 	.byte	0x07
	.zero		1


	//   ....[58]....
        /*04d8*/ 	.word	0x00003650
        /*04dc*/ 	.word	0x000000ff
        /*04e0*/ 	.word	0x000000c0
        /*04e4*/ 	.short	0x010a
        /*04e6*/ 	.byte	0x06
	.zero		1


	//   ....[59]....
        /*04e8*/ 	.word	0x00003720
        /*04ec*/ 	.word	0x000000ff
        /*04f0*/ 	.word	0x00000000
        /*04f4*/ 	.short	0x010a
        /*04f6*/ 	.byte	0x0b
	.zero		1


	//   ....[60]....
        /*04f8*/ 	.word	0x00003850
        /*04fc*/ 	.word	0x000000ff
        /*0500*/ 	.word	0x00000000
        /*0504*/ 	.short	0x010a
        /*0506*/ 	.byte	0x22
	.zero		1


	//   ....[61]....
        /*0508*/ 	.word	0x00003c30
        /*050c*/ 	.word	0x000000ff
        /*0510*/ 	.word	0x00000000
        /*0514*/ 	.short	0x010a
        /*0516*/ 	.byte	0x06
	.zero		1


	//   ....[62]....
        /*0518*/ 	.word	0x00003cc0
        /*051c*/ 	.word	0x000000ff
        /*0520*/ 	.word	0x00000000
        /*0524*/ 	.short	0x010a
        /*0526*/ 	.byte	0x06
	.zero		1


	//   ....[63]....
        /*0528*/ 	.word	0x00003d50
        /*052c*/ 	.word	0x000000ff
        /*0530*/ 	.word	0x00000000
        /*0534*/ 	.short	0x010a
        /*0536*/ 	.byte	0x06
	.zero		1


	//   ....[64]....
        /*0538*/ 	.word	0x00003de0
        /*053c*/ 	.word	0x000000ff
        /*0540*/ 	.word	0x00000000
        /*0544*/ 	.short	0x010a
        /*0546*/ 	.byte	0x07
	.zero		1


	//   ....[65]....
        /*0548*/ 	.word	0x00004240
        /*054c*/ 	.word	0x00000000
        /*0550*/ 	.word	0x00000080
        /*0554*/ 	.short	0x010a
        /*0556*/ 	.byte	0xff
	.zero		1


	//   ....[66]....
        /*0558*/ 	.word	0x00004300
        /*055c*/ 	.word	0x00000000
        /*0560*/ 	.word	0x00000000
        /*0564*/ 	.short	0x0101
        /*0566*/ 	.byte	0xff
	.zero		1


	//   ....[67]....
        /*0568*/ 	.word	0x00004620
        /*056c*/ 	.word	0x000000ff
        /*0570*/ 	.word	0x00000078
        /*0574*/ 	.short	0x010a
        /*0576*/ 	.byte	0x07
	.zero		1


	//   ....[68]....
        /*0578*/ 	.word	0x00004830
        /*057c*/ 	.word	0x000000ff
        /*0580*/ 	.word	0x00000050
        /*0584*/ 	.short	0x010a
        /*0586*/ 	.byte	0x07
	.zero		1


	//   ....[69]....
        /*0588*/ 	.word	0x000049b0
        /*058c*/ 	.word	0x000000ff
        /*0590*/ 	.word	0x00000030
        /*0594*/ 	.short	0x010b
        /*0596*/ 	.byte	0x07
	.zero		1


	//   ....[70]....
        /*0598*/ 	.word	0x000049c0
        /*059c*/ 	.word	0x000000ff
        /*05a0*/ 	.word	0x00000000
        /*05a4*/ 	.short	0x0101
        /*05a6*/ 	.byte	0x15
	.zero		1


	//   ....[71]....
        /*05a8*/ 	.word	0x000049e0
        /*05ac*/ 	.word	0x000000ff
        /*05b0*/ 	.word	0x00000058
        /*05b4*/ 	.short	0x010a
        /*05b6*/ 	.byte	0x07
	.zero		1


	//   ....[72]....
        /*05b8*/ 	.word	0x00004b30
        /*05bc*/ 	.word	0x000000ff
        /*05c0*/ 	.word	0x00000038
        /*05c4*/ 	.short	0x010b
        /*05c6*/ 	.byte	0x07
	.zero		1


	//   ....[73]....
        /*05c8*/ 	.word	0x00004b40
        /*05cc*/ 	.word	0x000000ff
        /*05d0*/ 	.word	0x00000000
        /*05d4*/ 	.short	0x0101
        /*05d6*/ 	.byte	0x0f
	.zero		1


	//   ....[74]....
        /*05d8*/ 	.word	0x00004b60
        /*05dc*/ 	.word	0x000000ff
        /*05e0*/ 	.word	0x00000060
        /*05e4*/ 	.short	0x010a
        /*05e6*/ 	.byte	0x07
	.zero		1


	//   ....[75]....
        /*05e8*/ 	.word	0x00004cb0
        /*05ec*/ 	.word	0x000000ff
        /*05f0*/ 	.word	0x00000040
        /*05f4*/ 	.short	0x010b
        /*05f6*/ 	.byte	0x07
	.zero		1


	//   ....[76]....
        /*05f8*/ 	.word	0x00004cc0
        /*05fc*/ 	.word	0x000000ff
        /*0600*/ 	.word	0x00000000
        /*0604*/ 	.short	0x0101
        /*0606*/ 	.byte	0x0e
	.zero		1


	//   ....[77]....
        /*0608*/ 	.word	0x00004ce0
        /*060c*/ 	.word	0x000000ff
        /*0610*/ 	.word	0x00000068
        /*0614*/ 	.short	0x010a
        /*0616*/ 	.byte	0x07
	.zero		1


	//   ....[78]....
        /*0618*/ 	.word	0x00004e40
        /*061c*/ 	.word	0x000000ff
        /*0620*/ 	.word	0x00000048
        /*0624*/ 	.short	0x010b
        /*0626*/ 	.byte	0x07
	.zero		1


	//   ....[79]....
        /*0628*/ 	.word	0x00004e50
        /*062c*/ 	.word	0x000000ff
        /*0630*/ 	.word	0x00000000
        /*0634*/ 	.short	0x0101
        /*0636*/ 	.byte	0x0d
	.zero		1


	//   ....[80]....
        /*0638*/ 	.word	0x00004e70
        /*063c*/ 	.word	0x000000ff
        /*0640*/ 	.word	0x00000050
        /*0644*/ 	.short	0x010a
        /*0646*/ 	.byte	0x07
	.zero		1


	//   ....[81]....
        /*0648*/ 	.word	0x00004fc0
        /*064c*/ 	.word	0x000000ff
        /*0650*/ 	.word	0x00000030
        /*0654*/ 	.short	0x010b
        /*0656*/ 	.byte	0x07
	.zero		1


	//   ....[82]....
        /*0658*/ 	.word	0x00004fd0
        /*065c*/ 	.word	0x000000ff
        /*0660*/ 	.word	0x00000000
        /*0664*/ 	.short	0x0101
        /*0666*/ 	.byte	0x15
	.zero		1


	//   ....[83]....
        /*0668*/ 	.word	0x00004ff0
        /*066c*/ 	.word	0x000000ff
        /*0670*/ 	.word	0x00000058
        /*0674*/ 	.short	0x010a
        /*0676*/ 	.byte	0x07
	.zero		1


	//   ....[84]....
        /*0678*/ 	.word	0x00005150
        /*067c*/ 	.word	0x000000ff
        /*0680*/ 	.word	0x00000038
        /*0684*/ 	.short	0x010b
        /*0686*/ 	.byte	0x07
	.zero		1


	//   ....[85]....
        /*0688*/ 	.word	0x00005160
        /*068c*/ 	.word	0x000000ff
        /*0690*/ 	.word	0x00000000
        /*0694*/ 	.short	0x0101
        /*0696*/ 	.byte	0x0f
	.zero		1


	//   ....[86]....
        /*0698*/ 	.word	0x00005170
        /*069c*/ 	.word	0x000000ff
        /*06a0*/ 	.word	0x00000060
        /*06a4*/ 	.short	0x010a
        /*06a6*/ 	.byte	0x07
	.zero		1


	//   ....[87]....
        /*06a8*/ 	.word	0x00005310
        /*06ac*/ 	.word	0x000000ff
        /*06b0*/ 	.word	0x00000040
        /*06b4*/ 	.short	0x010b
        /*06b6*/ 	.byte	0x07
	.zero		1


	//   ....[88]....
        /*06b8*/ 	.word	0x00005380
        /*06bc*/ 	.word	0x000000ff
        /*06c0*/ 	.word	0x00000000
        /*06c4*/ 	.short	0x0101
        /*06c6*/ 	.byte	0x0e
	.zero		1


	//   ....[89]....
        /*06c8*/ 	.word	0x000053b0
        /*06cc*/ 	.word	0x000000ff
        /*06d0*/ 	.word	0x00000068
        /*06d4*/ 	.short	0x010a
        /*06d6*/ 	.byte	0x07
	.zero		1


	//   ....[90]....
        /*06d8*/ 	.word	0x000055a0
        /*06dc*/ 	.word	0x000000ff
        /*06e0*/ 	.word	0x00000048
        /*06e4*/ 	.short	0x010b
        /*06e6*/ 	.byte	0x07
	.zero		1


	//   ....[91]....
        /*06e8*/ 	.word	0x000055c0
        /*06ec*/ 	.word	0x000000ff
        /*06f0*/ 	.word	0x00000000
        /*06f4*/ 	.short	0x0101
        /*06f6*/ 	.byte	0x0d
	.zero		1


	//   ....[92]....
        /*06f8*/ 	.word	0x00005610
        /*06fc*/ 	.word	0x000000ff
        /*0700*/ 	.word	0x00000050
        /*0704*/ 	.short	0x010a
        /*0706*/ 	.byte	0x07
	.zero		1


	//   ....[93]....
        /*0708*/ 	.word	0x00005630
        /*070c*/ 	.word	0x000000ff
        /*0710*/ 	.word	0x00000058
        /*0714*/ 	.short	0x010a
        /*0716*/ 	.byte	0x07
	.zero		1


	//   ....[94]....
        /*0718*/ 	.word	0x00005650
        /*071c*/ 	.word	0x000000ff
        /*0720*/ 	.word	0x00000060
        /*0724*/ 	.short	0x010a
        /*0726*/ 	.byte	0x07
	.zero		1


	//   ....[95]....
        /*0728*/ 	.word	0x000056a0
        /*072c*/ 	.word	0x00000002
        /*0730*/ 	.word	0x00000068
        /*0734*/ 	.short	0x010a
        /*0736*/ 	.byte	0xff
	.zero		1


	//   ....[96]....
        /*0738*/ 	.word	0x000059b0
        /*073c*/ 	.word	0x00000000
        /*0740*/ 	.word	0x00000080
        /*0744*/ 	.short	0x010a
        /*0746*/ 	.byte	0xff
	.zero		1


	//   ....[97]....
        /*0748*/ 	.word	0x00005ac0
        /*074c*/ 	.word	0x00000000
        /*0750*/ 	.word	0x00000000
        /*0754*/ 	.short	0x0101
        /*0756*/ 	.byte	0xff
	.zero		1


	//   ....[98]....
        /*0758*/ 	.word	0x00006530
        /*075c*/ 	.word	0x000000ff
        /*0760*/ 	.word	0x00000030
        /*0764*/ 	.short	0x010a
        /*0766*/ 	.byte	0x24
	.zero		1


	//   ....[99]....
        /*0768*/ 	.word	0x00006560
        /*076c*/ 	.word	0x00000058
        /*0770*/ 	.word	0x000000a0
        /*0774*/ 	.short	0x010a
        /*0776*/ 	.byte	0xff
	.zero		1


	//   ....[100]....
        /*0778*/ 	.word	0x00006650
        /*077c*/ 	.word	0x000000ff
        /*0780*/ 	.word	0x00000030
        /*0784*/ 	.short	0x010a
        /*0786*/ 	.byte	0x24
	.zero		1


	//   ....[101]....
        /*0788*/ 	.word	0x00006740
        /*078c*/ 	.word	0x00000058
        /*0790*/ 	.word	0x000000a0
        /*0794*/ 	.short	0x010a
        /*0796*/ 	.byte	0xff
	.zero		1


	//   ....[102]....
        /*0798*/ 	.word	0x00006f10
        /*079c*/ 	.word	0x00000000
        /*07a0*/ 	.word	0x00000000
        /*07a4*/ 	.short	0x0101
        /*07a6*/ 	.byte	0xff
	.zero		1


	//   ....[103]....
        /*07a8*/ 	.word	0x00006f20
        /*07ac*/ 	.word	0x00000003
        /*07b0*/ 	.word	0x00000030
        /*07b4*/ 	.short	0x010a
        /*07b6*/ 	.byte	0xff
	.zero		1


	//   ....[104]....
        /*07b8*/ 	.word	0x00007000
        /*07bc*/ 	.word	0x00000003
        /*07c0*/ 	.word	0x00000030
        /*07c4*/ 	.short	0x010a
        /*07c6*/ 	.byte	0xff
	.zero		1


	//   ....[105]....
        /*07c8*/ 	.word	0x00007860
        /*07cc*/ 	.word	0x0000005b
        /*07d0*/ 	.word	0x00000000
        /*07d4*/ 	.short	0x0101
        /*07d6*/ 	.byte	0xff
	.zero		1


	//   ....[106]....
        /*07d8*/ 	.word	0x00007880
        /*07dc*/ 	.word	0x0000005c
        /*07e0*/ 	.word	0x00000030
        /*07e4*/ 	.short	0x010a
        /*07e6*/ 	.byte	0xff
	.zero		1


	//   ....[107]....
        /*07e8*/ 	.word	0x00007950
        /*07ec*/ 	.word	0x0000005c
        /*07f0*/ 	.word	0x00000030
        /*07f4*/ 	.short	0x010a
        /*07f6*/ 	.byte	0xff
	.zero		1


	//   ....[108]....
        /*07f8*/ 	.word	0x000081b0
        /*07fc*/ 	.word	0x0000005b
        /*0800*/ 	.word	0x00000000
        /*0804*/ 	.short	0x0101
        /*0806*/ 	.byte	0xff
	.zero		1


	//   ....[109]....
        /*0808*/ 	.word	0x000081d0
        /*080c*/ 	.word	0x0000005c
        /*0810*/ 	.word	0x00000030
        /*0814*/ 	.short	0x010a
        /*0816*/ 	.byte	0xff
	.zero		1


	//   ....[110]....
        /*0818*/ 	.word	0x000082b0
        /*081c*/ 	.word	0x0000005c
        /*0820*/ 	.word	0x00000030
        /*0824*/ 	.short	0x010a
        /*0826*/ 	.byte	0xff
	.zero		1


	//   ....[111]....
        /*0828*/ 	.word	0x00008b50
        /*082c*/ 	.word	0x0000005c
        /*0830*/ 	.word	0x00000000
        /*0834*/ 	.short	0x0101
        /*0836*/ 	.byte	0xff
	.zero		1


	//   ....[112]....
        /*0838*/ 	.word	0x00008b70
        /*083c*/ 	.word	0x0000005d
        /*0840*/ 	.word	0x00000030
        /*0844*/ 	.short	0x010a
        /*0846*/ 	.byte	0xff
	.zero		1


	//   ....[113]....
        /*0848*/ 	.word	0x00008c40
        /*084c*/ 	.word	0x0000005d
        /*0850*/ 	.word	0x00000030
        /*0854*/ 	.short	0x010a
        /*0856*/ 	.byte	0xff
	.zero		1


	//   ....[114]....
        /*0858*/ 	.word	0x00009520
        /*085c*/ 	.word	0x0000005c
        /*0860*/ 	.word	0x00000000
        /*0864*/ 	.short	0x0101
        /*0866*/ 	.byte	0xff
	.zero		1


	//   ....[115]....
        /*0868*/ 	.word	0x00009540
        /*086c*/ 	.word	0x0000005d
        /*0870*/ 	.word	0x00000030
        /*0874*/ 	.short	0x010a
        /*0876*/ 	.byte	0xff
	.zero		1


	//   ....[116]....
        /*0878*/ 	.word	0x00009610
        /*087c*/ 	.word	0x0000005d
        /*0880*/ 	.word	0x00000030
        /*0884*/ 	.short	0x010a
        /*0886*/ 	.byte	0xff
	.zero		1


	//   ....[117]....
        /*0888*/ 	.word	0x00009ec0
        /*088c*/ 	.word	0x0000005c
        /*0890*/ 	.word	0x00000000
        /*0894*/ 	.short	0x0101
        /*0896*/ 	.byte	0xff
	.zero		1


	//   ....[118]....
        /*0898*/ 	.word	0x00009ee0
        /*089c*/ 	.word	0x0000005d
        /*08a0*/ 	.word	0x00000030
        /*08a4*/ 	.short	0x010a
        /*08a6*/ 	.byte	0xff
	.zero		1


	//   ....[119]....
        /*08a8*/ 	.word	0x00009fb0
        /*08ac*/ 	.word	0x0000005d
        /*08b0*/ 	.word	0x00000030
        /*08b4*/ 	.short	0x010a
        /*08b6*/ 	.byte	0xff
	.zero		1


	//   ....[120]....
        /*08b8*/ 	.word	0x0000a860
        /*08bc*/ 	.word	0x0000005c
        /*08c0*/ 	.word	0x00000000
        /*08c4*/ 	.short	0x0101
        /*08c6*/ 	.byte	0xff
	.zero		1


	//   ....[121]....
        /*08c8*/ 	.word	0x0000a880
        /*08cc*/ 	.word	0x0000005d
        /*08d0*/ 	.word	0x00000030
        /*08d4*/ 	.short	0x010a
        /*08d6*/ 	.byte	0xff
	.zero		1


	//   ....[122]....
        /*08d8*/ 	.word	0x0000a950
        /*08dc*/ 	.word	0x0000005d
        /*08e0*/ 	.word	0x00000030
        /*08e4*/ 	.short	0x010a
        /*08e6*/ 	.byte	0xff
	.zero		1


	//   ....[123]....
        /*08e8*/ 	.word	0x0000ac90
        /*08ec*/ 	.word	0x000000ff
        /*08f0*/ 	.word	0x00000000
        /*08f4*/ 	.short	0x0101
        /*08f6*/ 	.byte	0x05
	.zero		1


	//   ....[124]....
        /*08f8*/ 	.word	0x0000b210
        /*08fc*/ 	.word	0x00000002
        /*0900*/ 	.word	0x00000000
        /*0904*/ 	.short	0x0101
        /*0906*/ 	.byte	0xff
	.zero		1


	//   ....[125]....
        /*0908*/ 	.word	0x0000b490
        /*090c*/ 	.word	0x000000ff
        /*0910*/ 	.word	0x00000000
        /*0914*/ 	.short	0x0101
        /*0916*/ 	.byte	0x04
	.zero		1


	//   ....[126]....
        /*0918*/ 	.word	0x0000b4b0
        /*091c*/ 	.word	0x00000003
        /*0920*/ 	.word	0x000000f0
        /*0924*/ 	.short	0x010a
        /*0926*/ 	.byte	0xff
	.zero		1


	//   ....[127]....
        /*0928*/ 	.word	0x0000b520
        /*092c*/ 	.word	0x00000002
        /*0930*/ 	.word	0x00000018
        /*0934*/ 	.short	0x010a
        /*0936*/ 	.byte	0xff
	.zero		1


	//   ....[128]....
        /*0938*/ 	.word	0x0000b580
        /*093c*/ 	.word	0x00000002
        /*0940*/ 	.word	0x00000018
        /*0944*/ 	.short	0x010a
        /*0946*/ 	.byte	0xff
	.zero		1


	//   ....[129]....
        /*0948*/ 	.word	0x0000b5d0
        /*094c*/ 	.word	0x00000002
        /*0950*/ 	.word	0x00000080
        /*0954*/ 	.short	0x010a
        /*0956*/ 	.byte	0xff
	.zero		1


	//   ....[130]....
        /*0958*/ 	.word	0x0000b630
        /*095c*/ 	.word	0x00000000
        /*0960*/ 	.word	0x00000000
        /*0964*/ 	.short	0x010a
        /*0966*/ 	.byte	0xff
	.zero		1


	//   ....[131]....
        /*0968*/ 	.word	0x0000b690
        /*096c*/ 	.word	0x00000000
        /*0970*/ 	.word	0x00000000
        /*0974*/ 	.short	0x010a
        /*0976*/ 	.byte	0xff
	.zero		1


	//   ....[132]....
        /*0978*/ 	.word	0x0000b6e0
        /*097c*/ 	.word	0x00000000
        /*0980*/ 	.word	0x000000e0
        /*0984*/ 	.short	0x010a
        /*0986*/ 	.byte	0xff
	.zero		1


	//   ....[133]....
        /*0988*/ 	.word	0x0000b740
        /*098c*/ 	.word	0x00000000
        /*0990*/ 	.word	0x00000090
        /*0994*/ 	.short	0x010a
        /*0996*/ 	.byte	0xff
	.zero		1


	//   ....[134]....
        /*0998*/ 	.word	0x0000b790
        /*099c*/ 	.word	0x00000000
        /*09a0*/ 	.word	0x00000080
        /*09a4*/ 	.short	0x010a
        /*09a6*/ 	.byte	0xff
	.zero		1


	//   ....[135]....
        /*09a8*/ 	.word	0x0000b7f0
        /*09ac*/ 	.word	0x00000000
        /*09b0*/ 	.word	0x00000090
        /*09b4*/ 	.short	0x010a
        /*09b6*/ 	.byte	0xff
	.zero		1


	//   ....[136]....
        /*09b8*/ 	.word	0x0000b840
        /*09bc*/ 	.word	0x00000000
        /*09c0*/ 	.word	0x00000080
        /*09c4*/ 	.short	0x010a
        /*09c6*/ 	.byte	0xff
	.zero		1


	//   ....[137]....
        /*09c8*/ 	.word	0x0000b8a0
        /*09cc*/ 	.word	0x00000003
        /*09d0*/ 	.word	0x000000c0
        /*09d4*/ 	.short	0x010a
        /*09d6*/ 	.byte	0xff
	.zero		1


	//   ....[138]....
        /*09d8*/ 	.word	0x0000b900
        /*09dc*/ 	.word	0x00000000
        /*09e0*/ 	.word	0x00000000
        /*09e4*/ 	.short	0x010a
        /*09e6*/ 	.byte	0xff
	.zero		1


	//   ....[139]....
        /*09e8*/ 	.word	0x0000b960
        /*09ec*/ 	.word	0x00000000
        /*09f0*/ 	.word	0x00000000
        /*09f4*/ 	.short	0x010a
        /*09f6*/ 	.byte	0xff
	.zero		1


	//   ....[140]....
        /*09f8*/ 	.word	0x0000b9c0
        /*09fc*/ 	.word	0x00000000
        /*0a00*/ 	.word	0x00000000
        /*0a04*/ 	.short	0x010a
        /*0a06*/ 	.byte	0xff
	.zero		1


	//   ....[141]....
        /*0a08*/ 	.word	0x0000ba20
        /*0a0c*/ 	.word	0x00000000
        /*0a10*/ 	.word	0x00000000
        /*0a14*/ 	.short	0x010a
        /*0a16*/ 	.byte	0xff
	.zero		1


	//   ....[142]....
        /*0a18*/ 	.word	0x0000ba80
        /*0a1c*/ 	.word	0x00000000
        /*0a20*/ 	.word	0x00000000
        /*0a24*/ 	.short	0x010a
        /*0a26*/ 	.byte	0xff
	.zero		1


	//   ....[143]....
        /*0a28*/ 	.word	0x0000bad0
        /*0a2c*/ 	.word	0x00000000
        /*0a30*/ 	.word	0x00000080
        /*0a34*/ 	.short	0x010a
        /*0a36*/ 	.byte	0xff
	.zero		1


	//   ....[144]....
        /*0a38*/ 	.word	0x0000bb30
        /*0a3c*/ 	.word	0x00000000
        /*0a40*/ 	.word	0x00000078
        /*0a44*/ 	.short	0x010a
        /*0a46*/ 	.byte	0xff
	.zero		1


	//   ....[145]....
        /*0a48*/ 	.word	0x0000bb90
        /*0a4c*/ 	.word	0x00000003
        /*0a50*/ 	.word	0x00000050
        /*0a54*/ 	.short	0x010a
        /*0a56*/ 	.byte	0xff
	.zero		1


	//   ....[146]....
        /*0a58*/ 	.word	0x0000bbf0
        /*0a5c*/ 	.word	0x00000003
        /*0a60*/ 	.word	0x00000058
        /*0a64*/ 	.short	0x010a
        /*0a66*/ 	.byte	0xff
	.zero		1


	//   ....[147]....
        /*0a68*/ 	.word	0x0000bc50
        /*0a6c*/ 	.word	0x00000003
        /*0a70*/ 	.word	0x00000060
        /*0a74*/ 	.short	0x010a
        /*0a76*/ 	.byte	0xff
	.zero		1


	//   ....[148]....
        /*0a78*/ 	.word	0x0000bcb0
        /*0a7c*/ 	.word	0x00000003
        /*0a80*/ 	.word	0x00000068
        /*0a84*/ 	.short	0x010a
        /*0a86*/ 	.byte	0xff
	.zero		1


	//   ....[149]....
        /*0a88*/ 	.word	0x0000bd10
        /*0a8c*/ 	.word	0x00000003
        /*0a90*/ 	.word	0x00000050
        /*0a94*/ 	.short	0x010a
        /*0a96*/ 	.byte	0xff
	.zero		1


	//   ....[150]....
        /*0a98*/ 	.word	0x0000bd70
        /*0a9c*/ 	.word	0x00000003
        /*0aa0*/ 	.word	0x00000058
        /*0aa4*/ 	.short	0x010a
        /*0aa6*/ 	.byte	0xff
	.zero		1


	//   ....[151]....
        /*0aa8*/ 	.word	0x0000bdd0
        /*0aac*/ 	.word	0x00000003
        /*0ab0*/ 	.word	0x00000060
        /*0ab4*/ 	.short	0x010a
        /*0ab6*/ 	.byte	0xff
	.zero		1


	//   ....[152]....
        /*0ab8*/ 	.word	0x0000be30
        /*0abc*/ 	.word	0x00000003
        /*0ac0*/ 	.word	0x00000068
        /*0ac4*/ 	.short	0x010a
        /*0ac6*/ 	.byte	0xff
	.zero		1


	//   ....[153]....
        /*0ac8*/ 	.word	0x0000be90
        /*0acc*/ 	.word	0x00000003
        /*0ad0*/ 	.word	0x00000050
        /*0ad4*/ 	.short	0x010a
        /*0ad6*/ 	.byte	0xff
	.zero		1


	//   ....[154]....
        /*0ad8*/ 	.word	0x0000bef0
        /*0adc*/ 	.word	0x00000003
        /*0ae0*/ 	.word	0x00000058
        /*0ae4*/ 	.short	0x010a
        /*0ae6*/ 	.byte	0xff
	.zero		1


	//   ....[155]....
        /*0ae8*/ 	.word	0x0000bf50
        /*0aec*/ 	.word	0x00000003
        /*0af0*/ 	.word	0x00000060
        /*0af4*/ 	.short	0x010a
        /*0af6*/ 	.byte	0xff
	.zero		1


	//   ....[156]....
        /*0af8*/ 	.word	0x0000bfa0
        /*0afc*/ 	.word	0x00000000
        /*0b00*/ 	.word	0x00000080
        /*0b04*/ 	.short	0x010a
        /*0b06*/ 	.byte	0xff
	.zero		1


	//   ....[157]....
        /*0b08*/ 	.word	0x0000c000
        /*0b0c*/ 	.word	0x00000000
        /*0b10*/ 	.word	0x00000030
        /*0b14*/ 	.short	0x010a
        /*0b16*/ 	.byte	0xff
	.zero		1


	//   ....[158]....
        /*0b18*/ 	.word	0x0000c050
        /*0b1c*/ 	.word	0x00000058
        /*0b20*/ 	.word	0x000000a0
        /*0b24*/ 	.short	0x010a
        /*0b26*/ 	.byte	0xff
	.zero		1


	//   ....[159]....
        /*0b28*/ 	.word	0x0000c0a0
        /*0b2c*/ 	.word	0x00000003
        /*0b30*/ 	.word	0x00000030
        /*0b34*/ 	.short	0x010a
        /*0b36*/ 	.byte	0xff
	.zero		1


	//   ....[160]....
        /*0b38*/ 	.word	0x0000c0f0
        /*0b3c*/ 	.word	0x0000005c
        /*0b40*/ 	.word	0x00000030
        /*0b44*/ 	.short	0x010a
        /*0b46*/ 	.byte	0xff
	.zero		1


	//   ....[161]....
        /*0b48*/ 	.word	0x0000c140
        /*0b4c*/ 	.word	0x0000005c
        /*0b50*/ 	.word	0x00000030
        /*0b54*/ 	.short	0x010a
        /*0b56*/ 	.byte	0xff
	.zero		1


	//   ....[162]....
        /*0b58*/ 	.word	0x0000c190
        /*0b5c*/ 	.word	0x0000005d
        /*0b60*/ 	.word	0x00000030
        /*0b64*/ 	.short	0x010a
        /*0b66*/ 	.byte	0xff
	.zero		1


	//   ....[163]....
        /*0b68*/ 	.word	0x0000c1e0
        /*0b6c*/ 	.word	0x0000005d
        /*0b70*/ 	.word	0x00000030
        /*0b74*/ 	.short	0x010a
        /*0b76*/ 	.byte	0xff
	.zero		1


	//   ....[164]....
        /*0b78*/ 	.word	0x0000c230
        /*0b7c*/ 	.word	0x0000005d
        /*0b80*/ 	.word	0x00000030
        /*0b84*/ 	.short	0x010a
        /*0b86*/ 	.byte	0xff
	.zero		1


	//   ....[165]....
        /*0b88*/ 	.word	0x0000c280
        /*0b8c*/ 	.word	0x0000005d
        /*0b90*/ 	.word	0x00000030
        /*0b94*/ 	.short	0x010a
        /*0b96*/ 	.byte	0xff
	.zero		1


	//----- nvinfo : EIATTR_NUM_MBARRIERS
	.align		4
.L_47:
        /*0b98*/ 	.byte	0x03, 0x38
        /*0b9a*/ 	.short	0x0020


	//----- nvinfo : EIATTR_EXIT_INSTR_OFFSETS
	.align		4
        /*0b9c*/ 	.byte	0x04, 0x1c
        /*0b9e*/ 	.short	(.L_49 - .L_48)


	//   ....[0]....
.L_48:
        /*0ba0*/ 	.word	0x00002a30


	//   ....[1]....
        /*0ba4*/ 	.word	0x00002f20


	//   ....[2]....
        /*0ba8*/ 	.word	0x00002f80


	//   ....[3]....
        /*0bac*/ 	.word	0x00004040


	//   ....[4]....
        /*0bb0*/ 	.word	0x000056d0


	//   ....[5]....
        /*0bb4*/ 	.word	0x00005710


	//   ....[6]....
        /*0bb8*/ 	.word	0x0000b380


	//   ....[7]....
        /*0bbc*/ 	.word	0x0000b400


	//   ....[8]....
        /*0bc0*/ 	.word	0x0000b430


	//   ....[9]....
        /*0bc4*/ 	.word	0x0000b4a0


	//----- nvinfo : EIATTR_MAX_THREADS
	.align		4
.L_49:
        /*0bc8*/ 	.byte	0x04, 0x05
        /*0bca*/ 	.short	(.L_51 - .L_50)
.L_50:
        /*0bcc*/ 	.word	0x00000100
        /*0bd0*/ 	.word	0x00000001
        /*0bd4*/ 	.word	0x00000001


	//----- nvinfo : EIATTR_CRS_STACK_SIZE
	.align		4
.L_51:
        /*0bd8*/ 	.byte	0x04, 0x1e
        /*0bda*/ 	.short	(.L_53 - .L_52)
.L_52:
        /*0bdc*/ 	.word	0x00000000


	//----- nvinfo : EIATTR_CBANK_PARAM_SIZE
	.align		4
.L_53:
        /*0be0*/ 	.byte	0x03, 0x19
        /*0be2*/ 	.short	0x0800


	//----- nvinfo : EIATTR_PARAM_CBANK
	.align		4
        /*0be4*/ 	.byte	0x04, 0x0a
        /*0be6*/ 	.short	(.L_55 - .L_54)
	.align		4
.L_54:
        /*0be8*/ 	.word	index@(.nv.constant0._ZN7cutlass13device_kernelINS_4gemm6kernel13GemmUniversalIN4cute5tupleIJiiiiEEENS1_10collective13CollectiveMmaINS1_35MainloopSm100TmaUmmaWarpSpecializedILi3ELi2ELi4ENS5_IJNS4_1CILi1EEESB_SB_EEEEENS5_IJNSA_ILi128EEESE_NSA_ILi64EEEEEENS_10tfloat32_tENS5_IJSB_llEEESH_SI_NS4_8TiledMMAINS4_8MMA_AtomIJNS4_17SM100_MMA_TF32_SSISH_SH_fLi128ELi128ELNS4_4UMMA5MajorE1ELSN_1ELNSM_7ScaleInE0ELSO_0EEEEEENS4_6LayoutISC_NS5_IJNSA_ILi0EEESS_SS_EEEEENS5_IJNS4_10UnderscoreESV_SV_EEEEENS4_13SM90_TMA_LOADENS4_14ComposedLayoutINS4_7SwizzleILi2ELi5ELi2EEENS4_18smem_ptr_flag_bitsILi32EEENSR_INS5_IJNSA_ILi32EEENSA_ILi4EEEEEENS5_IJSB_S14_EEEEEEEvNS4_8identityESY_S19_vS1A_EENS_8epilogue10collective18CollectiveEpilogueINS1C_23Sm100TmaWarpSpecializedILi4ELi2ELi16ELb1ELb0EEEJSG_NS5_IJNSR_ISE_SB_EENSR_INSA_ILi16EEESB_EEEEESH_NS5_IJlSB_lEEESH_S1L_NS1C_6fusion15FusionCallbacksIS1G_NS1M_17LinearCombinationISH_fSH_fLNS_15FloatRoundStyleE2EEESG_S1K_JEEENS4_5SM1004TMEM4LOAD26SM100_TMEM_LOAD_32dp32b16xESY_NSZ_INS10_ILi2ELi4ELi3EEES13_NSR_INS5_IJNSA_ILi8EEES1I_EEENS5_IJS1I_SB_EEEEEEENS4_39AutoVectorizingCopyWithAssumedAlignmentILi128EEENS4_14SM90_TMA_STOREES21_S23_S23_EEEvvEEEEvNT_6ParamsE)
        /*0bec*/ 	.short	0x0380
        /*0bee*/ 	.short	0x0800


	//----- nvinfo : EIATTR_SW_WAR
	.align		4
.L_55:
        /*0bf0*/ 	.byte	0x04, 0x36
        /*0bf2*/ 	.short	(.L_57 - .L_56)
.L_56:
        /*0bf4*/ 	.word	0x00000008
.L_57:


//--------------------- .nv.callgraph             --------------------------
	.section	.nv.callgraph,"",@"SHT_CUDA_CALLGRAPH"
	.align	4
	.sectionentsize	8
	.align		4
        /*0000*/ 	.word	0x00000000
	.align		4
        /*0004*/ 	.word	0xffffffff
	.align		4
        /*0008*/ 	.word	index@(_ZN7cutlass13device_kernelINS_4gemm6kernel13GemmUniversalIN4cute5tupleIJiiiiEEENS1_10collective13CollectiveMmaINS1_35MainloopSm100TmaUmmaWarpSpecializedILi3ELi2ELi4ENS5_IJNS4_1CILi1EEESB_SB_EEEEENS5_IJNSA_ILi128EEESE_NSA_ILi64EEEEEENS_10tfloat32_tENS5_IJSB_llEEESH_SI_NS4_8TiledMMAINS4_8MMA_AtomIJNS4_17SM100_MMA_TF32_SSISH_SH_fLi128ELi128ELNS4_4UMMA5MajorE1ELSN_1ELNSM_7ScaleInE0ELSO_0EEEEEENS4_6LayoutISC_NS5_IJNSA_ILi0EEESS_SS_EEEEENS5_IJNS4_10UnderscoreESV_SV_EEEEENS4_13SM90_TMA_LOADENS4_14ComposedLayoutINS4_7SwizzleILi2ELi5ELi2EEENS4_18smem_ptr_flag_bitsILi32EEENSR_INS5_IJNSA_ILi32EEENSA_ILi4EEEEEENS5_IJSB_S14_EEEEEEEvNS4_8identityESY_S19_vS1A_EENS_8epilogue10collective18CollectiveEpilogueINS1C_23Sm100TmaWarpSpecializedILi4ELi2ELi16ELb1ELb0EEEJSG_NS5_IJNSR_ISE_SB_EENSR_INSA_ILi16EEESB_EEEEESH_NS5_IJlSB_lEEESH_S1L_NS1C_6fusion15FusionCallbacksIS1G_NS1M_17LinearCombinationISH_fSH_fLNS_15FloatRoundStyleE2EEESG_S1K_JEEENS4_5SM1004TMEM4LOAD26SM100_TMEM_LOAD_32dp32b16xESY_NSZ_INS10_ILi2ELi4ELi3EEES13_NSR_INS5_IJNSA_ILi8EEES1I_EEENS5_IJS1I_SB_EEEEEEENS4_39AutoVectorizingCopyWithAssumedAlignmentILi128EEENS4_14SM90_TMA_STOREES21_S23_S23_EEEvvEEEEvNT_6ParamsE)
	.align		4
        /*000c*/ 	.word	index@(__assertfail)
	.align		4
        /*0010*/ 	.word	0x00000000
	.align		4
        /*0014*/ 	.word	0xfffffffe
	.align		4
        /*0018*/ 	.word	0x00000000
	.align		4
        /*001c*/ 	.word	0xfffffffd
	.align		4
        /*0020*/ 	.word	0x00000000
	.align		4
        /*0024*/ 	.word	0xfffffffc


//--------------------- .nv.constant4             --------------------------
	.section	.nv.constant4,"a",@progbits
	.align	8
	.align		8
.nv.constant4:
        /*0000*/ 	.dword	__assertfail
	.align		8
        /*0008*/ 	.dword	__unnamed_1
	.align		8
        /*0010*/ 	.dword	__unnamed_2
	.align		8
        /*0018*/ 	.dword	_ZN40_INTERNAL_5855c5d4_4_k_cu_e237f3b4_409764cuda3std3__45__cpo5beginE
	.align		8
        /*0020*/ 	.dword	_ZN40_INTERNAL_5855c5d4_4_k_cu_e237f3b4_409764cuda3std3__45__cpo3endE
	.align		8
        /*0028*/ 	.dword	_ZN40_INTERNAL_5855c5d4_4_k_cu_e237f3b4_409764cuda3std3__45__cpo6cbeginE
	.align		8
        /*0030*/ 	.dword	_ZN40_INTERNAL_5855c5d4_4_k_cu_e237f3b4_409764cuda3std3__45__cpo4cendE
	.align		8
        /*0038*/ 	.dword	_ZN40_INTERNAL_5855c5d4_4_k_cu_e237f3b4_409764cuda3std3__442_GLOBAL__N__5855c5d4_4_k_cu_e237f3b4_409766ignoreE
	.align		8
        /*0040*/ 	.dword	_ZN40_INTERNAL_5855c5d4_4_k_cu_e237f3b4_409764cuda3std3__419piecewise_constructE
	.align		8
        /*0048*/ 	.dword	_ZN40_INTERNAL_5855c5d4_4_k_cu_e237f3b4_409764cuda3std3__48in_placeE
	.align		8
        /*0050*/ 	.dword	_ZN40_INTERNAL_5855c5d4_4_k_cu_e237f3b4_409764cuda3std6ranges3__45__cpo4swapE
	.align		8
        /*0058*/ 	.dword	_ZN40_INTERNAL_5855c5d4_4_k_cu_e237f3b4_409764cuda3std6ranges3__45__cpo9iter_moveE
	.align		8
        /*0060*/ 	.dword	_ZN40_INTERNAL_5855c5d4_4_k_cu_e237f3b4_409764cute7productE
	.align		8
        /*0068*/ 	.dword	_ZN40_INTERNAL_5855c5d4_4_k_cu_e237f3b4_409764cute1_E
	.align		8
        /*0070*/ 	.dword	$str$25
	.align		8
        /*0078*/ 	.dword	$str$26
	.align		8
        /*0080*/ 	.dword	$str$27
	.align		8
        /*0088*/ 	.dword	$str$28


//--------------------- .text._ZN7cutlass13device_kernelINS_4gemm6kernel13GemmUniversalIN4cute5tupleIJiiiiEEENS1_10collective13CollectiveMmaINS1_35MainloopSm100TmaUmmaWarpSpecializedILi3ELi2ELi4ENS5_IJNS4_1CILi1EEESB_SB_EEEEENS5_IJNSA_ILi128EEESE_NSA_ILi64EEEEEENS_10tfloat32_tENS5_IJSB_llEEESH_SI_NS4_8TiledMMAINS4_8MMA_AtomIJNS4_17SM100_MMA_TF32_SSISH_SH_fLi128ELi128ELNS4_4UMMA5MajorE1ELSN_1ELNSM_7ScaleInE0ELSO_0EEEEEENS4_6LayoutISC_NS5_IJNSA_ILi0EEESS_SS_EEEEENS5_IJNS4_10UnderscoreESV_SV_EEEEENS4_13SM90_TMA_LOADENS4_14ComposedLayoutINS4_7SwizzleILi2ELi5ELi2EEENS4_18smem_ptr_flag_bitsILi32EEENSR_INS5_IJNSA_ILi32EEENSA_ILi4EEEEEENS5_IJSB_S14_EEEEEEEvNS4_8identityESY_S19_vS1A_EENS_8epilogue10collective18CollectiveEpilogueINS1C_23Sm100TmaWarpSpecializedILi4ELi2ELi16ELb1ELb0EEEJSG_NS5_IJNSR_ISE_SB_EENSR_INSA_ILi16EEESB_EEEEESH_NS5_IJlSB_lEEESH_S1L_NS1C_6fusion15FusionCallbacksIS1G_NS1M_17LinearCombinationISH_fSH_fLNS_15FloatRoundStyleE2EEESG_S1K_JEEENS4_5SM1004TMEM4LOAD26SM100_TMEM_LOAD_32dp32b16xESY_NSZ_INS10_ILi2ELi4ELi3EEES13_NSR_INS5_IJNSA_ILi8EEES1I_EEENS5_IJS1I_SB_EEEEEEENS4_39AutoVectorizingCopyWithAssumedAlignmentILi128EEENS4_14SM90_TMA_STOREES21_S23_S23_EEEvvEEEEvNT_6ParamsE --------------------------
	.section	.text._ZN7cutlass13device_kernelINS_4gemm6kernel13GemmUniversalIN4cute5tupleIJiiiiEEENS1_10collective13CollectiveMmaINS1_35MainloopSm100TmaUmmaWarpSpecializedILi3ELi2ELi4ENS5_IJNS4_1CILi1EEESB_SB_EEEEENS5_IJNSA_ILi128EEESE_NSA_ILi64EEEEEENS_10tfloat32_tENS5_IJSB_llEEESH_SI_NS4_8TiledMMAINS4_8MMA_AtomIJNS4_17SM100_MMA_TF32_SSISH_SH_fLi128ELi128ELNS4_4UMMA5MajorE1ELSN_1ELNSM_7ScaleInE0ELSO_0EEEEEENS4_6LayoutISC_NS5_IJNSA_ILi0EEESS_SS_EEEEENS5_IJNS4_10UnderscoreESV_SV_EEEEENS4_13SM90_TMA_LOADENS4_14ComposedLayoutINS4_7SwizzleILi2ELi5ELi2EEENS4_18smem_ptr_flag_bitsILi32EEENSR_INS5_IJNSA_ILi32EEENSA_ILi4EEEEEENS5_IJSB_S14_EEEEEEEvNS4_8identityESY_S19_vS1A_EENS_8epilogue10collective18CollectiveEpilogueINS1C_23Sm100TmaWarpSpecializedILi4ELi2ELi16ELb1ELb0EEEJSG_NS5_IJNSR_ISE_SB_EENSR_INSA_ILi16EEESB_EEEEESH_NS5_IJlSB_lEEESH_S1L_NS1C_6fusion15FusionCallbacksIS1G_NS1M_17LinearCombinationISH_fSH_fLNS_15FloatRoundStyleE2EEESG_S1K_JEEENS4_5SM1004TMEM4LOAD26SM100_TMEM_LOAD_32dp32b16xESY_NSZ_INS10_ILi2ELi4ELi3EEES13_NSR_INS5_IJNSA_ILi8EEES1I_EEENS5_IJS1I_SB_EEEEEEENS4_39AutoVectorizingCopyWithAssumedAlignmentILi128EEENS4_14SM90_TMA_STOREES21_S23_S23_EEEvvEEEEvNT_6ParamsE,"ax",@progbits
	.align	128
.text._ZN7cutlass13device_kernelINS_4gemm6kernel13GemmUniversalIN4cute5tupleIJiiiiEEENS1_10collective13CollectiveMmaINS1_35MainloopSm100TmaUmmaWarpSpecializedILi3ELi2ELi4ENS5_IJNS4_1CILi1EEESB_SB_EEEEENS5_IJNSA_ILi128EEESE_NSA_ILi64EEEEEENS_10tfloat32_tENS5_IJSB_llEEESH_SI_NS4_8TiledMMAINS4_8MMA_AtomIJNS4_17SM100_MMA_TF32_SSISH_SH_fLi128ELi128ELNS4_4UMMA5MajorE1ELSN_1ELNSM_7ScaleInE0ELSO_0EEEEEENS4_6LayoutISC_NS5_IJNSA_ILi0EEESS_SS_EEEEENS5_IJNS4_10UnderscoreESV_SV_EEEEENS4_13SM90_TMA_LOADENS4_14ComposedLayoutINS4_7SwizzleILi2ELi5ELi2EEENS4_18smem_ptr_flag_bitsILi32EEENSR_INS5_IJNSA_ILi32EEENSA_ILi4EEEEEENS5_IJSB_S14_EEEEEEEvNS4_8identityESY_S19_vS1A_EENS_8epilogue10collective18CollectiveEpilogueINS1C_23Sm100TmaWarpSpecializedILi4ELi2ELi16ELb1ELb0EEEJSG_NS5_IJNSR_ISE_SB_EENSR_INSA_ILi16EEESB_EEEEESH_NS5_IJlSB_lEEESH_S1L_NS1C_6fusion15FusionCallbacksIS1G_NS1M_17LinearCombinationISH_fSH_fLNS_15FloatRoundStyleE2EEESG_S1K_JEEENS4_5SM1004TMEM4LOAD26SM100_TMEM_LOAD_32dp32b16xESY_NSZ_INS10_ILi2ELi4ELi3EEES13_NSR_INS5_IJNSA_ILi8EEES1I_EEENS5_IJS1I_SB_EEEEEEENS4_39AutoVectorizingCopyWithAssumedAlignmentILi128EEENS4_14SM90_TMA_STOREES21_S23_S23_EEEvvEEEEvNT_6ParamsE:
        .type           _ZN7cutlass13device_kernelINS_4gemm6kernel13GemmUniversalIN4cute5tupleIJiiiiEEENS1_10collective13CollectiveMmaINS1_35MainloopSm100TmaUmmaWarpSpecializedILi3ELi2ELi4ENS5_IJNS4_1CILi1EEESB_SB_EEEEENS5_IJNSA_ILi128EEESE_NSA_ILi64EEEEEENS_10tfloat32_tENS5_IJSB_llEEESH_SI_NS4_8TiledMMAINS4_8MMA_AtomIJNS4_17SM100_MMA_TF32_SSISH_SH_fLi128ELi128ELNS4_4UMMA5MajorE1ELSN_1ELNSM_7ScaleInE0ELSO_0EEEEEENS4_6LayoutISC_NS5_IJNSA_ILi0EEESS_SS_EEEEENS5_IJNS4_10UnderscoreESV_SV_EEEEENS4_13SM90_TMA_LOADENS4_14ComposedLayoutINS4_7SwizzleILi2ELi5ELi2EEENS4_18smem_ptr_flag_bitsILi32EEENSR_INS5_IJNSA_ILi32EEENSA_ILi4EEEEEENS5_IJSB_S14_EEEEEEEvNS4_8identityESY_S19_vS1A_EENS_8epilogue10collective18CollectiveEpilogueINS1C_23Sm100TmaWarpSpecializedILi4ELi2ELi16ELb1ELb0EEEJSG_NS5_IJNSR_ISE_SB_EENSR_INSA_ILi16EEESB_EEEEESH_NS5_IJlSB_lEEESH_S1L_NS1C_6fusion15FusionCallbacksIS1G_NS1M_17LinearCombinationISH_fSH_fLNS_15FloatRoundStyleE2EEESG_S1K_JEEENS4_5SM1004TMEM4LOAD26SM100_TMEM_LOAD_32dp32b16xESY_NSZ_INS10_ILi2ELi4ELi3EEES13_NSR_INS5_IJNSA_ILi8EEES1I_EEENS5_IJS1I_SB_EEEEEEENS4_39AutoVectorizingCopyWithAssumedAlignmentILi128EEENS4_14SM90_TMA_STOREES21_S23_S23_EEEvvEEEEvNT_6ParamsE,@function
        .size           _ZN7cutlass13device_kernelINS_4gemm6kernel13GemmUniversalIN4cute5tupleIJiiiiEEENS1_10collective13CollectiveMmaINS1_35MainloopSm100TmaUmmaWarpSpecializedILi3ELi2ELi4ENS5_IJNS4_1CILi1EEESB_SB_EEEEENS5_IJNSA_ILi128EEESE_NSA_ILi64EEEEEENS_10tfloat32_tENS5_IJSB_llEEESH_SI_NS4_8TiledMMAINS4_8MMA_AtomIJNS4_17SM100_MMA_TF32_SSISH_SH_fLi128ELi128ELNS4_4UMMA5MajorE1ELSN_1ELNSM_7ScaleInE0ELSO_0EEEEEENS4_6LayoutISC_NS5_IJNSA_ILi0EEESS_SS_EEEEENS5_IJNS4_10UnderscoreESV_SV_EEEEENS4_13SM90_TMA_LOADENS4_14ComposedLayoutINS4_7SwizzleILi2ELi5ELi2EEENS4_18smem_ptr_flag_bitsILi32EEENSR_INS5_IJNSA_ILi32EEENSA_ILi4EEEEEENS5_IJSB_S14_EEEEEEEvNS4_8identityESY_S19_vS1A_EENS_8epilogue10collective18CollectiveEpilogueINS1C_23Sm100TmaWarpSpecializedILi4ELi2ELi16ELb1ELb0EEEJSG_NS5_IJNSR_ISE_SB_EENSR_INSA_ILi16EEESB_EEEEESH_NS5_IJlSB_lEEESH_S1L_NS1C_6fusion15FusionCallbacksIS1G_NS1M_17LinearCombinationISH_fSH_fLNS_15FloatRoundStyleE2EEESG_S1K_JEEENS4_5SM1004TMEM4LOAD26SM100_TMEM_LOAD_32dp32b16xESY_NSZ_INS10_ILi2ELi4ELi3EEES13_NSR_INS5_IJNSA_ILi8EEES1I_EEENS5_IJS1I_SB_EEEEEEENS4_39AutoVectorizingCopyWithAssumedAlignmentILi128EEENS4_14SM90_TMA_STOREES21_S23_S23_EEEvvEEEEvNT_6ParamsE,(.L_x_221 - _ZN7cutlass13device_kernelINS_4gemm6kernel13GemmUniversalIN4cute5tupleIJiiiiEEENS1_10collective13CollectiveMmaINS1_35MainloopSm100TmaUmmaWarpSpecializedILi3ELi2ELi4ENS5_IJNS4_1CILi1EEESB_SB_EEEEENS5_IJNSA_ILi128EEESE_NSA_ILi64EEEEEENS_10tfloat32_tENS5_IJSB_llEEESH_SI_NS4_8TiledMMAINS4_8MMA_AtomIJNS4_17SM100_MMA_TF32_SSISH_SH_fLi128ELi128ELNS4_4UMMA5MajorE1ELSN_1ELNSM_7ScaleInE0ELSO_0EEEEEENS4_6LayoutISC_NS5_IJNSA_ILi0EEESS_SS_EEEEENS5_IJNS4_10UnderscoreESV_SV_EEEEENS4_13SM90_TMA_LOADENS4_14ComposedLayoutINS4_7SwizzleILi2ELi5ELi2EEENS4_18smem_ptr_flag_bitsILi32EEENSR_INS5_IJNSA_ILi32EEENSA_ILi4EEEEEENS5_IJSB_S14_EEEEEEEvNS4_8identityESY_S19_vS1A_EENS_8epilogue10collective18CollectiveEpilogueINS1C_23Sm100TmaWarpSpecializedILi4ELi2ELi16ELb1ELb0EEEJSG_NS5_IJNSR_ISE_SB_EENSR_INSA_ILi16EEESB_EEEEESH_NS5_IJlSB_lEEESH_S1L_NS1C_6fusion15FusionCallbacksIS1G_NS1M_17LinearCombinationISH_fSH_fLNS_15FloatRoundStyleE2EEESG_S1K_JEEENS4_5SM1004TMEM4LOAD26SM100_TMEM_LOAD_32dp32b16xESY_NSZ_INS10_ILi2ELi4ELi3EEES13_NSR_INS5_IJNSA_ILi8EEES1I_EEENS5_IJS1I_SB_EEEEEEENS4_39AutoVectorizingCopyWithAssumedAlignmentILi128EEENS4_14SM90_TMA_STOREES21_S23_S23_EEEvvEEEEvNT_6ParamsE)
        .other          _ZN7cutlass13device_kernelINS_4gemm6kernel13GemmUniversalIN4cute5tupleIJiiiiEEENS1_10collective13CollectiveMmaINS1_35MainloopSm100TmaUmmaWarpSpecializedILi3ELi2ELi4ENS5_IJNS4_1CILi1EEESB_SB_EEEEENS5_IJNSA_ILi128EEESE_NSA_ILi64EEEEEENS_10tfloat32_tENS5_IJSB_llEEESH_SI_NS4_8TiledMMAINS4_8MMA_AtomIJNS4_17SM100_MMA_TF32_SSISH_SH_fLi128ELi128ELNS4_4UMMA5MajorE1ELSN_1ELNSM_7ScaleInE0ELSO_0EEEEEENS4_6LayoutISC_NS5_IJNSA_ILi0EEESS_SS_EEEEENS5_IJNS4_10UnderscoreESV_SV_EEEEENS4_13SM90_TMA_LOADENS4_14ComposedLayoutINS4_7SwizzleILi2ELi5ELi2EEENS4_18smem_ptr_flag_bitsILi32EEENSR_INS5_IJNSA_ILi32EEENSA_ILi4EEEEEENS5_IJSB_S14_EEEEEEEvNS4_8identityESY_S19_vS1A_EENS_8epilogue10collective18CollectiveEpilogueINS1C_23Sm100TmaWarpSpecializedILi4ELi2ELi16ELb1ELb0EEEJSG_NS5_IJNSR_ISE_SB_EENSR_INSA_ILi16EEESB_EEEEESH_NS5_IJlSB_lEEESH_S1L_NS1C_6fusion15FusionCallbacksIS1G_NS1M_17LinearCombinationISH_fSH_fLNS_15FloatRoundStyleE2EEESG_S1K_JEEENS4_5SM1004TMEM4LOAD26SM100_TMEM_LOAD_32dp32b16xESY_NSZ_INS10_ILi2ELi4ELi3EEES13_NSR_INS5_IJNSA_ILi8EEES1I_EEENS5_IJS1I_SB_EEEEEEENS4_39AutoVectorizingCopyWithAssumedAlignmentILi128EEENS4_14SM90_TMA_STOREES21_S23_S23_EEEvvEEEEvNT_6ParamsE,@"STO_CUDA_ENTRY STV_DEFAULT"
_ZN7cutlass13device_kernelINS_4gemm6kernel13GemmUniversalIN4cute5tupleIJiiiiEEENS1_10collective13CollectiveMmaINS1_35MainloopSm100TmaUmmaWarpSpecializedILi3ELi2ELi4ENS5_IJNS4_1CILi1EEESB_SB_EEEEENS5_IJNSA_ILi128EEESE_NSA_ILi64EEEEEENS_10tfloat32_tENS5_IJSB_llEEESH_SI_NS4_8TiledMMAINS4_8MMA_AtomIJNS4_17SM100_MMA_TF32_SSISH_SH_fLi128ELi128ELNS4_4UMMA5MajorE1ELSN_1ELNSM_7ScaleInE0ELSO_0EEEEEENS4_6LayoutISC_NS5_IJNSA_ILi0EEESS_SS_EEEEENS5_IJNS4_10UnderscoreESV_SV_EEEEENS4_13SM90_TMA_LOADENS4_14ComposedLayoutINS4_7SwizzleILi2ELi5ELi2EEENS4_18smem_ptr_flag_bitsILi32EEENSR_INS5_IJNSA_ILi32EEENSA_ILi4EEEEEENS5_IJSB_S14_EEEEEEEvNS4_8identityESY_S19_vS1A_EENS_8epilogue10collective18CollectiveEpilogueINS1C_23Sm100TmaWarpSpecializedILi4ELi2ELi16ELb1ELb0EEEJSG_NS5_IJNSR_ISE_SB_EENSR_INSA_ILi16EEESB_EEEEESH_NS5_IJlSB_lEEESH_S1L_NS1C_6fusion15FusionCallbacksIS1G_NS1M_17LinearCombinationISH_fSH_fLNS_15FloatRoundStyleE2EEESG_S1K_JEEENS4_5SM1004TMEM4LOAD26SM100_TMEM_LOAD_32dp32b16xESY_NSZ_INS10_ILi2ELi4ELi3EEES13_NSR_INS5_IJNSA_ILi8EEES1I_EEENS5_IJS1I_SB_EEEEEEENS4_39AutoVectorizingCopyWithAssumedAlignmentILi128EEENS4_14SM90_TMA_STOREES21_S23_S23_EEEvvEEEEvNT_6ParamsE:
[----:B------:R-:W1:Y:S01]  /*0000*/  LDC R1, c[0x0][0x37c] ;  /* 0x0000df00ff017b82 */ /* 0x000e620000000800 */
[----:B------:R-:W2:Y:S01]  /*0010*/  S2R R81, SR_TID.X ;  /* 0x0000000000517919 */ /* 0x000ea20000002100 */
[----:B------:R-:W3:Y:S01]  /*0020*/  LDCU.64 UR4, c[0x0][0x890] ;  /* 0x00011200ff0477ac */ /* 0x000ee20008000a00 */
[----:B------:R-:W-:Y:S02]  /*0030*/  PRMT R67, RZ, 0x7610, R67 ;  /* 0x00007610ff437816 */ /* 0x000fe40000000043 */
[----:B------:R-:W-:Y:S01]  /*0040*/  ELECT P5, URZ, PT ;  /* 0x0000000000ff782f */ /* 0x000fe200038a0000 */
[----:B------:R-:W4:Y:S01]  /*0050*/  LDCU.64 UR46, c[0x0][0x358] ;  /* 0x00006b00ff2e77ac */ /* 0x000f220008000a00 */
[----:B---3--:R-:W-:-:S04]  /*0060*/  UISETP.NE.U32.AND UP0, UPT, UR4, URZ, UPT ;  /* 0x000000ff0400728c */ /* 0x008fc8000bf05070 */
[----:B------:R-:W-:Y:S01]  /*0070*/  UISETP.NE.AND.EX UP0, UPT, UR5, URZ, UPT, UP0 ;  /* 0x000000ff0500728c */ /* 0x000fe2000bf05300 */
[----:B--2---:R-:W-:-:S05]  /*0080*/  SHF.R.U32.HI R73, RZ, 0x5, R81 ;  /* 0x00000005ff497819 */ /* 0x004fca0000011651 */
[----:B------:R-:W2:Y:S02]  /*0090*/  SHFL.IDX PT, R0, R73, RZ, 0x1f ;  /* 0x00001fff49007589 */ /* 0x000ea400000e0000 */
[----:B--2---:R-:W-:Y:S01]  /*00a0*/  R2UR UR8, R0 ;  /* 0x00000000000872ca */ /* 0x004fe200000e0000 */
[----:B-1--4-:R-:W-:-:S14]  /*00b0*/  BRA.U UP0, `(.L_x_0) ;  /* 0x00000001002c7547 */ /* 0x012fdc000b800000 */
[----:B------:R-:W1:Y:S02]  /*00c0*/  LDCU.64 UR6, c[0x0][0x888] ;  /* 0x00011100ff0677ac */ /* 0x000e640008000a00 */
[----:B-1----:R-:W-:-:S04]  /*00d0*/  UISETP.NE.U32.AND UP0, UPT, UR6, URZ, UPT ;  /* 0x000000ff0600728c */ /* 0x002fc8000bf05070 */
[----:B------:R-:W-:-:S09]  /*00e0*/  UISETP.NE.AND.EX UP0, UPT, UR7, URZ, UPT, UP0 ;  /* 0x000000ff0700728c */ /* 0x000fd2000bf05300 */
[----:B------:R-:W-:Y:S05]  /*00f0*/  BRA.U !UP0, `(.L_x_1) ;  /* 0x0000000108107547 */ /* 0x000fea000b800000 */
[----:B------:R-:W1:Y:S02]  /*0100*/  LDC.64 R2, c[0x0][0x888] ;  /* 0x00022200ff027b82 */ /* 0x000e640000000a00 */
[----:B-1----:R1:W5:Y:S01]  /*0110*/  LDG.E R35, desc[UR46][R2.64] ;  /* 0x0000002e02237981 */ /* 0x002362000c1e1900 */
[----:B------:R-:W-:Y:S01]  /*0120*/  HFMA2 R67, -RZ, RZ, 0, 5.9604644775390625e-08 ;  /* 0x00000001ff437431 */ /* 0x000fe200000001ff */
[----:B------:R-:W-:Y:S05]  /*0130*/  BRA `(.L_x_0) ;  /* 0x00000000000c7947 */ /* 0x000fea0003800000 */
.L_x_1:
[----:B------:R-:W1:Y:S01]  /*0140*/  LDCU UR6, c[0x0][0x880] ;  /* 0x00011000ff0677ac */ /* 0x000e620008000800 */
[----:B------:R-:W-:Y:S01]  /*0150*/  HFMA2 R67, -RZ, RZ, 0, 5.9604644775390625e-08 ;  /* 0x00000001ff437431 */ /* 0x000fe200000001ff */
[----:B-1----:R-:W-:-:S07]  /*0160*/  MOV R35, UR6 ;  /* 0x0000000600237c02 */ /* 0x002fce0008000f00 */
.L_x_0:
[----:B------:R-:W2:Y:S02]  /*0170*/  LDCU.64 UR6, c[0x0][0x8b0] ;  /* 0x00011600ff0677ac */ /* 0x000ea40008000a00 */
[----:B--2---:R-:W-:-:S04]  /*0180*/  UISETP.NE.U32.AND UP0, UPT, UR6, URZ, UPT ;  /* 0x000000ff0600728c */ /* 0x004fc8000bf05070 */
[----:B------:R-:W-:-:S09]  /*0190*/  UISETP.NE.AND.EX UP0, UPT, UR7, URZ, UPT, UP0 ;  /* 0x000000ff0700728c */ /* 0x000fd2000bf05300 */
[----:B------:R-:W-:Y:S05]  /*01a0*/  BRA.U UP0, `(.L_x_2) ;  /* 0x0000000100247547 */ /* 0x000fea000b800000 */
[----:B------:R-:W2:Y:S02]  /*01b0*/  LDCU.64 UR6, c[0x0][0x8a8] ;  /* 0x00011500ff0677ac */ /* 0x000ea40008000a00 */
[----:B--2---:R-:W-:-:S04]  /*01c0*/  UISETP.NE.U32.AND UP0, UPT, UR6, URZ, UPT ;  /* 0x000000ff0600728c */ /* 0x004fc8000bf05070 */
[----:B------:R-:W-:-:S09]  /*01d0*/  UISETP.NE.AND.EX UP0, UPT, UR7, URZ, UPT, UP0 ;  /* 0x000000ff0700728c */ /* 0x000fd2000bf05300 */
[----:B------:R-:W-:Y:S05]  /*01e0*/  BRA.U !UP0, `(.L_x_3) ;  /* 0x00000001080c7547 */ /* 0x000fea000b800000 */
[----:B------:R-:W2:Y:S02]  /*01f0*/  LDC.64 R32, c[0x0][0x8a8] ;  /* 0x00022a00ff207b82 */ /* 0x000ea40000000a00 */
[----:B--2---:R2:W5:Y:S01]  /*0200*/  LDG.E R32, desc[UR46][R32.64] ;  /* 0x0000002e20207981 */ /* 0x004562000c1e1900 */
[----:B------:R-:W-:Y:S05]  /*0210*/  BRA `(.L_x_2) ;  /* 0x0000000000087947 */ /* 0x000fea0003800000 */
.L_x_3:
[----:B------:R-:W2:Y:S02]  /*0220*/  LDCU UR6, c[0x0][0x8a0] ;  /* 0x00011400ff0677ac */ /* 0x000ea40008000800 */
[----:B--2---:R-:W-:Y:S02]  /*0230*/  MOV R32, UR6 ;  /* 0x0000000600207c02 */ /* 0x004fe40008000f00 */
.L_x_2:
[----:B------:R-:W-:Y:S01]  /*0240*/  IMAD.U32 R0, RZ, RZ, UR8 ;  /* 0x00000008ff007e24 */ /* 0x000fe2000f8e00ff */
[----:B------:R-:W-:Y:S04]  /*0250*/  BSSY.RECONVERGENT B0, `(.L_x_4) ;  /* 0x000000c000007945 */ /* 0x000fe80003800200 */
[C---:B------:R-:W-:Y:S02]  /*0260*/  ISETP.NE.OR P1, PT, R0.reuse, 0x1, !P5 ;  /* 0x000000010000780c */ /* 0x040fe40006f25670 */
[----:B------:R-:W-:-:S11]  /*0270*/  ISETP.NE.OR P0, PT, R0, 0x3, !P5 ;  /* 0x000000030000780c */ /* 0x000fd60006f05670 */
[----:B------:R-:W-:Y:S05]  /*0280*/  @P1 BRA `(.L_x_5) ;  /* 0x0000000000201947 */ /* 0x000fea0003800000 */
[----:B------:R-:W3:Y:S02]  /*0290*/  LDCU.64 UR6, c[0x0][0x348] ;  /* 0x00006900ff0677ac */ /* 0x000ee40008000a00 */
[----:B---3--:R-:W-:Y:S02]  /*02a0*/  UIADD3 UR10, UP1, UPT, UR6, 0x80, URZ ;  /* 0x00000080060a7890 */ /* 0x008fe4000ff3e0ff */
[----:B------:R-:W-:Y:S02]  /*02b0*/  UIADD3 UR6, UP0, UPT, UR6, 0x180, URZ ;  /* 0x0000018006067890 */ /* 0x000fe4000ff1e0ff */
[----:B------:R-:W-:Y:S02]  /*02c0*/  UIADD3.X UR11, UPT, UPT, URZ, UR7, URZ, UP1, !UPT ;  /* 0x00000007ff0b7290 */ /* 0x000fe40008ffe4ff */
[----:B------:R-:W-:-:S07]  /*02d0*/  UIADD3.X UR7, UPT, UPT, URZ, UR7, URZ, UP0, !UPT ;  /* 0x00000007ff077290 */ /* 0x000fce00087fe4ff */
[----:B------:R3:W-:Y:S02]  /*02e0*/  UTMACCTL.PF [UR10] ;  /* 0x000000000a0079b9 */ /* 0x0007e40008040000 */
[----:B------:R3:W-:Y:S02]  /*02f0*/  UTMACCTL.PF [UR6] ;  /* 0x00000000060079b9 */ /* 0x0007e40008040000 */
[----:B---3--:R-:W-:Y:S01]  /*0300*/  NOP ;  /* 0x0000000000007918 */ /* 0x008fe20000000000 */
.L_x_5:
[----:B------:R-:W-:Y:S05]  /*0310*/  BSYNC.RECONVERGENT B0 ;  /* 0x0000000000007941 */ /* 0x000fea0003800200 */
.L_x_4:
[----:B------:R-:W-:Y:S04]  /*0320*/  BSSY.RECONVERGENT B0, `(.L_x_6) ;  /* 0x000000a000007945 */ /* 0x000fe80003800200 */
        /* <DEDUP_REMOVED lines=9> */
.L_x_7:
[----:B------:R-:W-:Y:S05]  /*03c0*/  BSYNC.RECONVERGENT B0 ;  /* 0x0000000000007941 */ /* 0x000fea0003800200 */
.L_x_6:
[----:B------:R-:W3:Y:S01]  /*03d0*/  LDCU.64 UR6, c[0x0][0x888] ;  /* 0x00011100ff0677ac */ /* 0x000ee20008000a00 */
[----:B------:R-:W-:Y:S02]  /*03e0*/  UISETP.EQ.U32.AND UP1, UPT, UR4, URZ, UPT ;  /* 0x000000ff0400728c */ /* 0x000fe4000bf22070 */
[----:B------:R-:W-:Y:S02]  /*03f0*/  UPLOP3.LUT UP2, UPT, UPT, UPT, UPT, 0x80, 0x8 ;  /* 0x000000000008789c */ /* 0x000fe40003f4f070 */
[----:B---3--:R-:W-:-:S04]  /*0400*/  UISETP.NE.U32.AND UP0, UPT, UR6, URZ, UPT ;  /* 0x000000ff0600728c */ /* 0x008fc8000bf05070 */
[----:B------:R-:W-:-:S04]  /*0410*/  UISETP.NE.AND.EX UP0, UPT, UR7, URZ, UPT, UP0 ;  /* 0x000000ff0700728c */ /* 0x000fc8000bf05300 */
[----:B------:R-:W-:-:S04]  /*0420*/  UISETP.EQ.OR.EX UP3, UPT, UR5, URZ, !UP0, UP1 ;  /* 0x000000ff0500728c */ /* 0x000fc8000c762710 */
[----:B------:R-:W-:-:S05]  /*0430*/  UP2UR UR49, UPR, URZ, 0x8 ;  /* 0x00000008ff317883 */ /* 0x000fca0008000000 */
[----:B------:R-:W-:Y:S07]  /*0440*/  BRA.U !UP3, `(.L_x_8) ;  /* 0x000000010b207547 */ /* 0x000fee000b800000 */
[----:B------:R-:W-:Y:S01]  /*0450*/  UISETP.NE.U32.AND UP2, UPT, UR4, URZ, UPT ;  /* 0x000000ff0400728c */ /* 0x000fe2000bf45070 */
[----:B-----5:R-:W-:Y:S01]  /*0460*/  FSETP.NEU.AND P0, PT, R35, RZ, PT ;  /* 0x000000ff2300720b */ /* 0x020fe20003f0d000 */
[----:B------:R-:W-:Y:S02]  /*0470*/  USEL UR4, URZ, 0xffffffff, UP0 ;  /* 0xffffffffff047887 */ /* 0x000fe40008000000 */
[----:B------:R-:W-:-:S10]  /*0480*/  UISETP.NE.AND.EX UP2, UPT, UR5, URZ, UPT, UP2 ;  /* 0x000000ff0500728c */ /* 0x000fd4000bf45320 */
[----:B------:R-:W-:Y:S01]  /*0490*/  VOTEU.ANY UP1, P0 ;  /* 0x0000000000ff7886 */ /* 0x000fe20000020100 */
[----:B------:R-:W-:-:S04]  /*04a0*/  @!UP2 USEL UR4, URZ, 0xffffffff, UP1 ;  /* 0xffffffffff04a887 */ /* 0x000fc80008800000 */
[----:B------:R-:W-:-:S04]  /*04b0*/  ULOP3.LUT UR4, UR4, 0x1, URZ, 0xc0, !UPT ;  /* 0x0000000104047892 */ /* 0x000fc8000f8ec0ff */
[----:B------:R-:W-:-:S11]  /*04c0*/  UISETP.NE.U32.AND UP2, UPT, UR4, 0x1, UPT ;  /* 0x000000010400788c */ /* 0x000fd6000bf45070 */
.L_x_8:
[----:B-1----:R-:W1:Y:S01]  /*04d0*/  SHFL.IDX PT, R2, R73, RZ, 0x1f ;  /* 0x00001fff49027589 */ /* 0x002e6200000e0000 */
[----:B------:R-:W-:-:S04]  /*04e0*/  UISETP.NE.AND UP1, UPT, UR8, 0x2, UPT ;  /* 0x000000020800788c */ /* 0x000fc8000bf25270 */
[----:B------:R-:W-:Y:S01]  /*04f0*/  USEL UR6, URZ, 0x1, UP1 ;  /* 0x00000001ff067887 */ /* 0x000fe20008800000 */
[----:B-1----:R-:W-:-:S13]  /*0500*/  ISETP.NE.AND P0, PT, R2, RZ, PT ;  /* 0x000000ff0200720c */ /* 0x002fda0003f05270 */
[----:B------:R-:W-:Y:S05]  /*0510*/  @P0 BRA `(.L_x_9) ;  /* 0x0000000000400947 */ /* 0x000fea0003800000 */
[----:B------:R-:W1:Y:S01]  /*0520*/  S2UR UR5, SR_CgaCtaId ;  /* 0x00000000000579c3 */ /* 0x000e620000008800 */
[----:B------:R-:W-:Y:S01]  /*0530*/  UMOV UR7, 0x400 ;  /* 0x0000040000077882 */ /* 0x000fe20000000000 */
[----:B------:R-:W-:Y:S01]  /*0540*/  UMOV UR4, 0x1 ;  /* 0x0000000100047882 */ /* 0x000fe20000000000 */
[----:B------:R-:W-:Y:S01]  /*0550*/  ELECT P0, URZ, PT ;  /* 0x0000000000ff782f */ /* 0x000fe20003800000 */
[----:B------:R-:W-:-:S04]  /*0560*/  UIADD3 UR10, UPT, UPT, -UR4, 0x100000, URZ ;  /* 0x00100000040a7890 */ /* 0x000fc8000fffe1ff */
[----:B------:R-:W-:Y:S02]  /*0570*/  USHF.L.U32 UR11, UR10, 0xb, URZ ;  /* 0x0000000b0a0b7899 */ /* 0x000fe400080006ff */
[----:B------:R-:W-:Y:S02]  /*0580*/  USHF.L.U32 UR10, UR10, 0x1, URZ ;  /* 0x000000010a0a7899 */ /* 0x000fe400080006ff */
[----:B-1----:R-:W-:Y:S01]  /*0590*/  ULEA UR5, UR5, UR7, 0x18 ;  /* 0x0000000705057291 */ /* 0x002fe2000f8ec0ff */
[----:B------:R-:W1:Y:S11]  /*05a0*/  FENCE.VIEW.ASYNC.S ;  /* 0x00000000000073c6 */ /* 0x000e760000000000 */
[----:B-1----:R1:W3:Y:S01]  /*05b0*/  SYNCS.EXCH.64 URZ, [UR5], UR10 ;  /* 0x0000000a05ff75b2 */ /* 0x0022e20008000100 */
[----:B------:R1:W4:Y:S01]  /*05c0*/  SYNCS.EXCH.64 URZ, [UR5+0x18], UR10 ;  /* 0x0000180a05ff75b2 */ /* 0x0003220008000100 */
[----:B------:R1:W1:Y:S01]  /*05d0*/  SYNCS.EXCH.64 URZ, [UR5+0x8], UR10 ;  /* 0x0000080a05ff75b2 */ /* 0x0002620008000100 */
[----:B------:R1:W1:Y:S01]  /*05e0*/  SYNCS.EXCH.64 URZ, [UR5+0x20], UR10 ;  /* 0x0000200a05ff75b2 */ /* 0x0002620008000100 */
[----:B------:R1:W1:Y:S01]  /*05f0*/  SYNCS.EXCH.64 URZ, [UR5+0x10], UR10 ;  /* 0x0000100a05ff75b2 */ /* 0x0002620008000100 */
[----:B------:R1:W1:Y:S01]  /*0600*/  SYNCS.EXCH.64 URZ, [UR5+0x28], UR10 ;  /* 0x0000280a05ff75b2 */ /* 0x0002620008000100 */
[----:B------:R-:W-:Y:S01]  /*0610*/  NOP ;  /* 0x0000000000007918 */ /* 0x000fe20000000000 */
.L_x_9:
[----:B------:R-:W2:Y:S01]  /*0620*/  SHFL.IDX PT, R2, R73, RZ, 0x1f ;  /* 0x00001fff49027589 */ /* 0x000ea200000e0000 */
[----:B------:R-:W-:Y:S01]  /*0630*/  NOP ;  /* 0x0000000000007918 */ /* 0x000fe20000000000 */
[----:B--2---:R-:W-:-:S13]  /*0640*/  ISETP.NE.AND P0, PT, R2, 0x1, PT ;  /* 0x000000010200780c */ /* 0x004fda0003f05270 */
[----:B------:R-:W-:Y:S05]  /*0650*/  @P0 BRA `(.L_x_10) ;  /* 0x0000000000580947 */ /* 0x000fea0003800000 */
[----:B------:R-:W2:Y:S01]  /*0660*/  S2UR UR7, SR_CgaCtaId ;  /* 0x00000000000779c3 */ /* 0x000ea20000008800 */
[----:B------:R-:W-:Y:S01]  /*0670*/  UMOV UR9, 0x400 ;  /* 0x0000040000097882 */ /* 0x000fe20000000000 */
[----:B-1----:R-:W-:Y:S01]  /*0680*/  UMOV UR5, 0x20 ;  /* 0x0000002000057882 */ /* 0x002fe20000000000 */
[----:B------:R-:W-:Y:S01]  /*0690*/  UMOV UR4, 0x80 ;  /* 0x0000008000047882 */ /* 0x000fe20000000000 */
[----:B------:R-:W-:-:S04]  /*06a0*/  UIADD3 UR10, UPT, UPT, -UR5, 0x100000, URZ ;  /* 0x00100000050a7890 */ /* 0x000fc8000fffe1ff */
[----:B------:R-:W-:Y:S02]  /*06b0*/  USHF.L.U32 UR11, UR10, 0xb, URZ ;  /* 0x0000000b0a0b7899 */ /* 0x000fe400080006ff */
[----:B------:R-:W-:Y:S02]  /*06c0*/  USHF.L.U32 UR10, UR10, 0x1, URZ ;  /* 0x000000010a0a7899 */ /* 0x000fe400080006ff */
[----:B------:R-:W-:-:S04]  /*06d0*/  UIADD3 UR4, UPT, UPT, -UR4, 0x100000, URZ ;  /* 0x0010000004047890 */ /* 0x000fc8000fffe1ff */
[----:B------:R-:W-:Y:S02]  /*06e0*/  USHF.L.U32 UR5, UR4, 0xb, URZ ;  /* 0x0000000b04057899 */ /* 0x000fe400080006ff */
[----:B------:R-:W-:Y:S01]  /*06f0*/  USHF.L.U32 UR4, UR4, 0x1, URZ ;  /* 0x0000000104047899 */ /* 0x000fe200080006ff */
[----:B------:R-:W-:Y:S01]  /*0700*/  ELECT P0, URZ, PT ;  /* 0x0000000000ff782f */ /* 0x000fe20003800000 */
[----:B--2---:R-:W-:Y:S01]  /*0710*/  ULEA UR7, UR7, UR9, 0x18 ;  /* 0x0000000907077291 */ /* 0x004fe2000f8ec0ff */
[----:B------:R-:W1:Y:S11]  /*0720*/  FENCE.VIEW.ASYNC.S ;  /* 0x00000000000073c6 */ /* 0x000e760000000000 */
[----:B-1----:R2:W1:Y:S01]  /*0730*/  SYNCS.EXCH.64 URZ, [UR7+0x30], UR10 ;  /* 0x0000300a07ff75b2 */ /* 0x0024620008000100 */
[----:B------:R2:W1:Y:S01]  /*0740*/  SYNCS.EXCH.64 URZ, [UR7+0x50], UR4 ;  /* 0x0000500407ff75b2 */ /* 0x0004620008000100 */
[----:B------:R2:W1:Y:S01]  /*0750*/  SYNCS.EXCH.64 URZ, [UR7+0x38], UR10 ;  /* 0x0000380a07ff75b2 */ /* 0x0004620008000100 */
[----:B------:R2:W1:Y:S01]  /*0760*/  SYNCS.EXCH.64 URZ, [UR7+0x58], UR4 ;  /* 0x0000580407ff75b2 */ /* 0x0004620008000100 */
[----:B------:R2:W1:Y:S01]  /*0770*/  SYNCS.EXCH.64 URZ, [UR7+0x40], UR10 ;  /* 0x0000400a07ff75b2 */ /* 0x0004620008000100 */
[----:B------:R2:W1:Y:S01]  /*0780*/  SYNCS.EXCH.64 URZ, [UR7+0x60], UR4 ;  /* 0x0000600407ff75b2 */ /* 0x0004620008000100 */
[----:B------:R2:W1:Y:S01]  /*0790*/  SYNCS.EXCH.64 URZ, [UR7+0x48], UR10 ;  /* 0x0000480a07ff75b2 */ /* 0x0004620008000100 */
[----:B------:R2:W1:Y:S02]  /*07a0*/  SYNCS.EXCH.64 URZ, [UR7+0x68], UR4 ;  /* 0x0000680407ff75b2 */ /* 0x0004640008000100 */
[----:B--2---:R-:W-:Y:S01]  /*07b0*/  NOP ;  /* 0x0000000000007918 */ /* 0x004fe20000000000 */
.L_x_10:
[----:B------:R-:W2:Y:S01]  /*07c0*/  SHFL.IDX PT, R2, R73, RZ, 0x1f ;  /* 0x00001fff49027589 */ /* 0x000ea200000e0000 */
[----:B------:R-:W-:Y:S01]  /*07d0*/  NOP ;  /* 0x0000000000007918 */ /* 0x000fe20000000000 */
[----:B--2---:R-:W-:-:S13]  /*07e0*/  ISETP.NE.AND P0, PT, R2, 0x3, PT ;  /* 0x000000030200780c */ /* 0x004fda0003f05270 */
[----:B------:R-:W-:Y:S05]  /*07f0*/  @P0 BRA `(.L_x_11) ;  /* 0x0000000000300947 */ /* 0x000fea0003800000 */
[----:B-1----:R-:W1:Y:S01]  /*0800*/  S2UR UR5, SR_CgaCtaId ;  /* 0x00000000000579c3 */ /* 0x002e620000008800 */
        /* <DEDUP_REMOVED lines=8> */
[----:B-1----:R2:W1:Y:S01]  /*0890*/  SYNCS.EXCH.64 URZ, [UR5+0x70], UR10 ;  /* 0x0000700a05ff75b2 */ /* 0x0024620008000100 */
[----:B------:R2:W1:Y:S02]  /*08a0*/  SYNCS.EXCH.64 URZ, [UR5+0x78], UR10 ;  /* 0x0000780a05ff75b2 */ /* 0x0004640008000100 */
[----:B--2---:R-:W-:Y:S01]  /*08b0*/  NOP ;  /* 0x0000000000007918 */ /* 0x004fe20000000000 */
.L_x_11:
[----:B------:R-:W2:Y:S01]  /*08c0*/  SHFL.IDX PT, R2, R73, RZ, 0x1f ;  /* 0x00001fff49027589 */ /* 0x000ea200000e0000 */
[----:B------:R-:W-:Y:S01]  /*08d0*/  NOP ;  /* 0x0000000000007918 */ /* 0x000fe20000000000 */
[----:B--2---:R-:W-:-:S13]  /*08e0*/  ISETP.NE.AND P0, PT, R2, 0x4, PT ;  /* 0x000000040200780c */ /* 0x004fda0003f05270 */
[----:B------:R-:W-:Y:S05]  /*08f0*/  @P0 BRA `(.L_x_12) ;  /* 0x00000000004c0947 */ /* 0x000fea0003800000 */
[----:B-1----:R-:W1:Y:S01]  /*0900*/  S2UR UR5, SR_CgaCtaId ;  /* 0x00000000000579c3 */ /* 0x002e620000008800 */
[----:B------:R-:W-:Y:S01]  /*0910*/  UMOV UR9, 0x100 ;  /* 0x0000010000097882 */ /* 0x000fe20000000000 */
[----:B------:R-:W-:Y:S01]  /*0920*/  UMOV UR7, 0x400 ;  /* 0x0000040000077882 */ /* 0x000fe20000000000 */
[----:B------:R-:W-:Y:S01]  /*0930*/  USEL UR9, UR9, 0xe0, UP2 ;  /* 0x000000e009097887 */ /* 0x000fe20009000000 */
[----:B------:R-:W-:Y:S01]  /*0940*/  UMOV UR4, 0x1 ;  /* 0x0000000100047882 */ /* 0x000fe20000000000 */
[----:B------:R-:W-:Y:S01]  /*0950*/  ELECT P0, URZ, PT ;  /* 0x0000000000ff782f */ /* 0x000fe20003800000 */
[----:B------:R-:W-:-:S04]  /*0960*/  UIADD3 UR10, UPT, UPT, -UR4, 0x100000, URZ ;  /* 0x00100000040a7890 */ /* 0x000fc8000fffe1ff */
[----:B------:R-:W-:Y:S02]  /*0970*/  USHF.L.U32 UR11, UR10, 0xb, URZ ;  /* 0x0000000b0a0b7899 */ /* 0x000fe400080006ff */
[----:B------:R-:W-:Y:S02]  /*0980*/  USHF.L.U32 UR10, UR10, 0x1, URZ ;  /* 0x000000010a0a7899 */ /* 0x000fe400080006ff */
[----:B------:R-:W-:-:S04]  /*0990*/  UIADD3 UR12, UPT, UPT, -UR9, 0x100000, URZ ;  /* 0x00100000090c7890 */ /* 0x000fc8000fffe1ff */
[----:B------:R-:W-:Y:S02]  /*09a0*/  USHF.L.U32 UR13, UR12, 0xb, URZ ;  /* 0x0000000b0c0d7899 */ /* 0x000fe400080006ff */
[----:B------:R-:W-:Y:S02]  /*09b0*/  USHF.L.U32 UR12, UR12, 0x1, URZ ;  /* 0x000000010c0c7899 */ /* 0x000fe400080006ff */
[----:B-1----:R-:W-:Y:S01]  /*09c0*/  ULEA UR5, UR5, UR7, 0x18 ;  /* 0x0000000705057291 */ /* 0x002fe2000f8ec0ff */
[----:B------:R-:W1:Y:S11]  /*09d0*/  FENCE.VIEW.ASYNC.S ;  /* 0x00000000000073c6 */ /* 0x000e760000000000 */
[----:B-1----:R2:W1:Y:S01]  /*09e0*/  SYNCS.EXCH.64 URZ, [UR5+0x80], UR10 ;  /* 0x0000800a05ff75b2 */ /* 0x0024620008000100 */
[----:B------:R2:W1:Y:S01]  /*09f0*/  SYNCS.EXCH.64 URZ, [UR5+0x90], UR12 ;  /* 0x0000900c05ff75b2 */ /* 0x0004620008000100 */
[----:B------:R2:W1:Y:S01]  /*0a00*/  SYNCS.EXCH.64 URZ, [UR5+0x88], UR10 ;  /* 0x0000880a05ff75b2 */ /* 0x0004620008000100 */
[----:B------:R2:W1:Y:S02]  /*0a10*/  SYNCS.EXCH.64 URZ, [UR5+0x98], UR12 ;  /* 0x0000980c05ff75b2 */ /* 0x0004640008000100 */
[----:B--2---:R-:W-:Y:S01]  /*0a20*/  NOP ;  /* 0x0000000000007918 */ /* 0x004fe20000000000 */
.L_x_12:
        /* <DEDUP_REMOVED lines=26> */
.L_x_13:
        /* <DEDUP_REMOVED lines=18> */
.L_x_14:
[----:B------:R-:W2:Y:S01]  /*0cf0*/  S2UR UR4, SR_CTAID.Y ;  /* 0x00000000000479c3 */ /* 0x000ea20000002600 */
[----:B------:R-:W-:-:S05]  /*0d00*/  CS2R.32 R69, SR_CgaSize ;  /* 0x0000000000457805 */ /* 0x000fca0000008a00 */
[----:B------:R-:W-:-:S05]  /*0d10*/  IMAD R69, R69, -0xa0, RZ ;  /* 0xffffff6045457824 */ /* 0x000fca00078e02ff */
[----:B------:R-:W-:-:S14]  /*0d20*/  R2UR UR7, R69 ;  /* 0x00000000450772ca */ /* 0x000fdc00000e0000 */
[----:B------:R-:W3:Y:S01]  /*0d30*/  LDCU UR7, c[0x0][UR7+0x2b4] ;  /* 0x00005680070777ac */ /* 0x000ee20008000800 */
[----:B------:R-:W-:Y:S01]  /*0d40*/  NOP ;  /* 0x0000000000007918 */ /* 0x000fe20000000000 */
[----:B------:R-:W-:-:S05]  /*0d50*/  CS2R.32 R69, SR_CgaSize ;  /* 0x0000000000457805 */ /* 0x000fca0000008a00 */
[----:B------:R-:W-:-:S05]  /*0d60*/  IMAD R69, R69, -0xa0, RZ ;  /* 0xffffff6045457824 */ /* 0x000fca00078e02ff */
[----:B------:R-:W-:-:S14]  /*0d70*/  R2UR UR9, R69 ;  /* 0x00000000450972ca */ /* 0x000fdc00000e0000 */
[----:B------:R-:W4:Y:S01]  /*0d80*/  LDCU UR9, c[0x0][UR9+0x2b0] ;  /* 0x00005600090977ac */ /* 0x000f220008000800 */
[----:B-1----:R-:W1:Y:S08]  /*0d90*/  S2UR UR5, SR_CTAID.X ;  /* 0x00000000000579c3 */ /* 0x002e700000002500 */
[----:B------:R-:W4:Y:S01]  /*0da0*/  LDC R9, c[0x0][0xb24] ;  /* 0x0002c900ff097b82 */ /* 0x000f220000000800 */
[----:B--2---:R-:W-:-:S02]  /*0db0*/  I2FP.F32.U32 R2, UR4 ;  /* 0x0000000400027c45 */ /* 0x004fc40008201000 */
[----:B------:R-:W-:-:S05]  /*0dc0*/  CS2R.32 R5, SR_CgaSize ;  /* 0x0000000000057805 */ /* 0x000fca0000008a00 */
[----:B------:R-:W-:-:S06]  /*0dd0*/  IMAD R5, R5, -0xa0, RZ ;  /* 0xffffff6005057824 */ /* 0x000fcc00078e02ff */
[----:B------:R-:W2:Y:S01]  /*0de0*/  LDC R5, c[0x0][R5+0x2a0] ;  /* 0x0000a80005057b82 */ /* 0x000ea20000000800 */
[----:B------:R-:W-:Y:S02]  /*0df0*/  IMAD.U32 R20, RZ, RZ, UR4 ;  /* 0x00000004ff147e24 */ /* 0x000fe4000f8e00ff */
[----:B---3--:R-:W-:Y:S01]  /*0e00*/  FMUL R2, R2, UR7 ;  /* 0x0000000702027c20 */ /* 0x008fe20008400000 */
[----:B-1----:R-:W-:Y:S02]  /*0e10*/  I2FP.F32.U32 R4, UR5 ;  /* 0x0000000500047c45 */ /* 0x002fe40008201000 */
[----:B------:R-:W-:-:S05]  /*0e20*/  CS2R.32 R3, SR_CgaSize ;  /* 0x0000000000037805 */ /* 0x000fca0000008a00 */
[----:B------:R-:W-:-:S06]  /*0e30*/  IMAD R3, R3, -0xa0, RZ ;  /* 0xffffff6003037824 */ /* 0x000fcc00078e02ff */
[----:B------:R-:W1:Y:S01]  /*0e40*/  LDC R3, c[0x0][R3+0x2a4] ;  /* 0x0000a90003037b82 */ /* 0x000e620000000800 */
[----:B------:R-:W3:Y:S01]  /*0e50*/  F2I.U32.TRUNC.NTZ R66, R2 ;  /* 0x0000000200427305 */ /* 0x000ee2000020f000 */
[----:B------:R-:W-:Y:S01]  /*0e60*/  MOV R21, UR5 ;  /* 0x0000000500157c02 */ /* 0x000fe20008000f00 */
[----:B----4-:R-:W-:-:S05]  /*0e70*/  FMUL R4, R4, UR9 ;  /* 0x0000000904047c20 */ /* 0x010fca0008400000 */
[----:B------:R-:W-:Y:S01]  /*0e80*/  BAR.SYNC.DEFER_BLOCKING 0x0 ;  /* 0x0000000000007b1d */ /* 0x000fe20000010000 */
[----:B------:R-:W-:-:S07]  /*0e90*/  ISETP.GE.AND P0, PT, R9, 0x1, PT ;  /* 0x000000010900780c */ /* 0x000fce0003f06270 */
[----:B------:R-:W4:Y:S01]  /*0ea0*/  S2UR UR7, SR_CTAID.Z ;  /* 0x00000000000779c3 */ /* 0x000f220000002700 */
[----:B------:R-:W2:Y:S01]  /*0eb0*/  F2I.U32.TRUNC.NTZ R68, R4 ;  /* 0x0000000400447305 */ /* 0x000ea2000020f000 */
[----:B---3--:R-:W-:-:S05]  /*0ec0*/  IADD3 R66, PT, PT, -R66, RZ, RZ ;  /* 0x000000ff42427210 */ /* 0x008fca0007ffe1ff */
[----:B-1----:R-:W-:Y:S01]  /*0ed0*/  IMAD R66, R3, R66, UR4 ;  /* 0x0000000403427e24 */ /* 0x002fe2000f8e0242 */
[----:B--2---:R-:W-:-:S05]  /*0ee0*/  IADD3 R68, PT, PT, -R68, RZ, RZ ;  /* 0x000000ff44447210 */ /* 0x004fca0007ffe1ff */
[----:B------:R-:W-:Y:S02]  /*0ef0*/  IMAD R68, R5, R68, UR5 ;  /* 0x0000000505447e24 */ /* 0x000fe4000f8e0244 */
[----:B----4-:R-:W-:Y:S01]  /*0f00*/  IMAD.U32 R69, RZ, RZ, UR7 ;  /* 0x00000007ff457e24 */ /* 0x010fe2000f8e00ff */
[----:B------:R-:W-:Y:S06]  /*0f10*/  @!P0 BRA `(.L_x_15) ;  /* 0x0000000000b88947 */ /* 0x000fec0003800000 */
[----:B------:R-:W1:Y:S01]  /*0f20*/  LDC.64 R4, c[0x0][0xb18] ;  /* 0x0002c600ff047b82 */ /* 0x000e620000000a00 */
[----:B------:R-:W-:-:S07]  /*0f30*/  ISETP.NE.AND P0, PT, R9, 0x1, PT ;  /* 0x000000010900780c */ /* 0x000fce0003f05270 */
[----:B------:R-:W2:Y:S08]  /*0f40*/  LDC R10, c[0x0][0xb0c] ;  /* 0x0002c300ff0a7b82 */ /* 0x000eb00000000800 */
[----:B------:R-:W3:Y:S08]  /*0f50*/  LDC R11, c[0x0][0x370] ;  /* 0x0000dc00ff0b7b82 */ /* 0x000ef00000000800 */
[----:B------:R-:W4:Y:S01]  /*0f60*/  LDC R12, c[0x0][0x374] ;  /* 0x0000dd00ff0c7b82 */ /* 0x000f220000000800 */
[----:B-1----:R-:W-:-:S07]  /*0f70*/  ISETP.NE.AND P1, PT, R4, 0x1, PT ;  /* 0x000000010400780c */ /* 0x002fce0003f25270 */
[----:B------:R-:W3:Y:S01]  /*0f80*/  LDC.64 R6, c[0x0][0xb10] ;  /* 0x0002c400ff067b82 */ /* 0x000ee20000000a00 */
[----:B--2---:R-:W-:-:S07]  /*0f90*/  ISETP.NE.AND P2, PT, R10, 0x1, PT ;  /* 0x000000010a00780c */ /* 0x004fce0003f45270 */
[----:B------:R-:W1:Y:S08]  /*0fa0*/  LDC R8, c[0x0][0xb20] ;  /* 0x0002c800ff087b82 */ /* 0x000e700000000800 */
[----:B------:R-:W2:Y:S01]  /*0fb0*/  LDC.64 R2, c[0x0][0xb28] ;  /* 0x0002ca00ff027b82 */ /* 0x000ea20000000a00 */
[----:B----4-:R-:W-:-:S04]  /*0fc0*/  IMAD.HI.U32 R13, R12, R5, RZ ;  /* 0x000000050c0d7227 */ /* 0x010fc800078e00ff */
[----:B------:R-:W-:-:S04]  /*0fd0*/  IMAD.HI.U32 R5, R20, R5, RZ ;  /* 0x0000000514057227 */ /* 0x000fc800078e00ff */
[----:B---3--:R-:W-:-:S04]  /*0fe0*/  IMAD.HI.U32 R14, R11, R6, RZ ;  /* 0x000000060b0e7227 */ /* 0x008fc800078e00ff */
[C---:B------:R-:W-:Y:S01]  /*0ff0*/  IMAD.HI.U32 R16, R21.reuse, R6, RZ ;  /* 0x0000000615107227 */ /* 0x040fe200078e00ff */
[-C--:B------:R-:W-:Y:S02]  /*1000*/  @P2 SHF.R.U32.HI R11, RZ, R7.reuse, R14 ;  /* 0x00000007ff0b2219 */ /* 0x080fe4000001160e */
[-C--:B-1----:R-:W-:Y:S02]  /*1010*/  @P1 SHF.R.U32.HI R12, RZ, R8.reuse, R13 ;  /* 0x00000008ff0c1219 */ /* 0x082fe4000001160d */
[----:B------:R-:W-:Y:S02]  /*1020*/  SHF.R.U32.HI R5, RZ, R8, R5 ;  /* 0x00000008ff057219 */ /* 0x000fe40000011605 */
[----:B------:R-:W-:Y:S02]  /*1030*/  SHF.R.U32.HI R16, RZ, R7, R16 ;  /* 0x00000007ff107219 */ /* 0x000fe40000011610 */
[----:B------:R-:W-:Y:S01]  /*1040*/  SEL R5, R20, R5, !P1 ;  /* 0x0000000514057207 */ /* 0x000fe20004800000 */
[----:B--2---:R-:W-:Y:S01]  /*1050*/  IMAD.HI.U32 R14, R12, R2, RZ ;  /* 0x000000020c0e7227 */ /* 0x004fe200078e00ff */
[----:B------:R-:W-:-:S02]  /*1060*/  SEL R7, R21, R16, !P2 ;  /* 0x0000001015077207 */ /* 0x000fc40005000000 */
[----:B------:R-:W-:Y:S01]  /*1070*/  IADD3 R13, PT, PT, -R5, RZ, RZ ;  /* 0x000000ff050d7210 */ /* 0x000fe20007ffe1ff */
[----:B------:R-:W-:Y:S01]  /*1080*/  IMAD.HI.U32 R6, R11, R2, RZ ;  /* 0x000000020b067227 */ /* 0x000fe200078e00ff */
[----:B------:R-:W-:-:S03]  /*1090*/  @P0 SHF.R.U32.HI R12, RZ, R3, R14 ;  /* 0x00000003ff0c0219 */ /* 0x000fc6000001160e */
[----:B------:R-:W-:Y:S01]  /*10a0*/  IMAD R13, R4, R13, R20 ;  /* 0x0000000d040d7224 */ /* 0x000fe200078e0214 */
[----:B------:R-:W-:Y:S01]  /*10b0*/  @P0 SHF.R.U32.HI R11, RZ, R3, R6 ;  /* 0x00000003ff0b0219 */ /* 0x000fe20000011606 */
[----:B------:R-:W-:-:S04]  /*10c0*/  IMAD R12, R12, R9, RZ ;  /* 0x000000090c0c7224 */ /* 0x000fc800078e02ff */
[----:B------:R-:W-:Y:S01]  /*10d0*/  IMAD R6, R11, R9, RZ ;  /* 0x000000090b067224 */ /* 0x000fe200078e02ff */
[----:B------:R-:W-:-:S04]  /*10e0*/  ISETP.GE.AND P1, PT, R5, R12, PT ;  /* 0x0000000c0500720c */ /* 0x000fc80003f26270 */
[----:B------:R-:W-:Y:S01]  /*10f0*/  ISETP.GE.OR P1, PT, R7, R6, P1 ;  /* 0x000000060700720c */ /* 0x000fe20000f26670 */
[----:B------:R-:W-:-:S05]  /*1100*/  IMAD.HI.U32 R6, R5, R2, RZ ;  /* 0x0000000205067227 */ /* 0x000fca00078e00ff */
[----:B------:R-:W-:-:S04]  /*1110*/  SHF.R.U32.HI R6, RZ, R3, R6 ;  /* 0x00000003ff067219 */ /* 0x000fc80000011606 */
[----:B------:R-:W-:-:S03]  /*1120*/  SEL R6, R5, R6, !P0 ;  /* 0x0000000605067207 */ /* 0x000fc60004000000 */
[----:B------:R-:W-:Y:S01]  /*1130*/  @!P1 IMAD.HI.U32 R8, R7, R2, RZ ;  /* 0x0000000207089227 */ /* 0x000fe200078e00ff */
[----:B------:R-:W-:-:S04]  /*1140*/  IADD3 R2, PT, PT, -R6, RZ, RZ ;  /* 0x000000ff06027210 */ /* 0x000fc80007ffe1ff */
[----:B------:R-:W-:Y:S01]  /*1150*/  @!P1 SHF.R.U32.HI R8, RZ, R3, R8 ;  /* 0x00000003ff089219 */ /* 0x000fe20000011608 */
[----:B------:R-:W-:-:S03]  /*1160*/  IMAD R2, R9, R2, R5 ;  /* 0x0000000209027224 */ /* 0x000fc600078e0205 */
[----:B------:R-:W-:-:S05]  /*1170*/  @!P1 SEL R3, R7, R8, !P0 ;  /* 0x0000000807039207 */ /* 0x000fca0004000000 */
[--C-:B------:R-:W-:Y:S02]  /*1180*/  @!P1 IMAD.IADD R6, R6, 0x1, -R3.reuse ;  /* 0x0000000106069824 */ /* 0x100fe400078e0a03 */
[----:B------:R-:W-:Y:S01]  /*1190*/  @!P1 IMAD R3, R2, R11, R3 ;  /* 0x0000000b02039224 */ /* 0x000fe200078e0203 */
[----:B------:R-:W-:Y:S01]  /*11a0*/  IADD3 R2, PT, PT, -R7, RZ, RZ ;  /* 0x000000ff07027210 */ /* 0x000fe20007ffe1ff */
[----:B------:R-:W-:Y:S02]  /*11b0*/  @!P1 IMAD R5, R6, R9, R7 ;  /* 0x0000000906059224 */ /* 0x000fe400078e0207 */
[----:B------:R-:W-:Y:S02]  /*11c0*/  @!P1 IMAD.MOV.U32 R7, RZ, RZ, R3 ;  /* 0x000000ffff079224 */ /* 0x000fe400078e0003 */
[----:B------:R-:W-:Y:S02]  /*11d0*/  IMAD R2, R10, R2, R21 ;  /* 0x000000020a027224 */ /* 0x000fe400078e0215 */
[----:B------:R-:W-:-:S02]  /*11e0*/  IMAD R20, R5, R4, R13 ;  /* 0x0000000405147224 */ /* 0x000fc400078e020d */
[----:B------:R-:W-:Y:S02]  /*11f0*/  IMAD R21, R7, R10, R2 ;  /* 0x0000000a07157224 */ /* 0x000fe400078e0202 */
.L_x_15:
[----:B------:R-:W1:Y:S01]  /*1200*/  LDCU UR4, c[0x0][0xb30] ;  /* 0x00016600ff0477ac */ /* 0x000e620008000800 */
[----:B------:R-:W2:Y:S08]  /*1210*/  S2UR UR37, SR_CgaCtaId ;  /* 0x00000000002579c3 */ /* 0x000eb00000008800 */
[----:B------:R-:W3:Y:S01]  /*1220*/  LDC R26, c[0x0][0xb24] ;  /* 0x0002c900ff1a7b82 */ /* 0x000ee20000000800 */
[----:B-1----:R-:W-:-:S09]  /*1230*/  UISETP.NE.AND UP1, UPT, UR4, 0x1, UPT ;  /* 0x000000010400788c */ /* 0x002fd2000bf25270 */
[----:B--2---:R-:W-:Y:S05]  /*1240*/  BRA.U UP1, `(.L_x_16) ;  /* 0x0000000101407547 */ /* 0x004fea000b800000 */
[----:B------:R-:W1:Y:S08]  /*1250*/  LDC.64 R4, c[0x0][0xb10] ;  /* 0x0002c400ff047b82 */ /* 0x000e700000000a00 */
[----:B------:R-:W2:Y:S08]  /*1260*/  LDC.64 R2, c[0x0][0xb18] ;  /* 0x0002c600ff027b82 */ /* 0x000eb00000000a00 */
[----:B------:R-:W4:Y:S08]  /*1270*/  LDC R6, c[0x0][0xb20] ;  /* 0x0002c800ff067b82 */ /* 0x000f300000000800 */
[----:B------:R-:W3:Y:S01]  /*1280*/  LDC R8, c[0x0][0xb0c] ;  /* 0x0002c300ff087b82 */ /* 0x000ee20000000800 */
[----:B-1----:R-:W-:-:S05]  /*1290*/  IMAD.HI.U32 R4, R21, R4, RZ ;  /* 0x0000000415047227 */ /* 0x002fca00078e00ff */
[----:B------:R-:W-:Y:S01]  /*12a0*/  SHF.R.U32.HI R4, RZ, R5, R4 ;  /* 0x00000005ff047219 */ /* 0x000fe20000011604 */
[----:B--2---:R-:W-:Y:S01]  /*12b0*/  IMAD.HI.U32 R3, R20, R3, RZ ;  /* 0x0000000314037227 */ /* 0x004fe200078e00ff */
[----:B------:R-:W-:-:S04]  /*12c0*/  ISETP.NE.AND P0, PT, R2, 0x1, PT ;  /* 0x000000010200780c */ /* 0x000fc80003f05270 */
[----:B----4-:R-:W-:-:S04]  /*12d0*/  SHF.R.U32.HI R3, RZ, R6, R3 ;  /* 0x00000006ff037219 */ /* 0x010fc80000011603 */
[----:B------:R-:W-:Y:S02]  /*12e0*/  SEL R3, R20, R3, !P0 ;  /* 0x0000000314037207 */ /* 0x000fe40004000000 */
[----:B---3--:R-:W-:-:S04]  /*12f0*/  ISETP.NE.AND P1, PT, R8, 0x1, PT ;  /* 0x000000010800780c */ /* 0x008fc80003f25270 */
[----:B------:R-:W-:-:S05]  /*1300*/  SEL R4, R21, R4, !P1 ;  /* 0x0000000415047207 */ /* 0x000fca0004800000 */
[----:B------:R-:W-:Y:S02]  /*1310*/  IMAD.IADD R5, R3, 0x1, -R4 ;  /* 0x0000000103057824 */ /* 0x000fe400078e0a04 */
[----:B------:R-:W-:Y:S02]  /*1320*/  IMAD.IADD R3, R4, 0x1, -R3 ;  /* 0x0000000104037824 */ /* 0x000fe400078e0a03 */
[----:B------:R-:W-:Y:S02]  /*1330*/  IMAD R21, R5, R8, R21 ;  /* 0x0000000805157224 */ /* 0x000fe400078e0215 */
[----:B------:R-:W-:-:S07]  /*1340*/  IMAD R20, R3, R2, R20 ;  /* 0x0000000203147224 */ /* 0x000fce00078e0214 */
.L_x_16:
[----:B------:R-:W-:Y:S01]  /*1350*/  BAR.SYNC.DEFER_BLOCKING 0x0 ;  /* 0x0000000000007b1d */ /* 0x000fe20000010000 */
[----:B------:R-:W-:Y:S01]  /*1360*/  UISETP.NE.AND UP1, UPT, UR8, 0x2, UPT ;  /* 0x000000020800788c */ /* 0x000fe2000bf25270 */
[----:B------:R-:W-:Y:S02]  /*1370*/  ISETP.NE.OR P5, PT, R0, 0x2, !P5 ;  /* 0x000000020000780c */ /* 0x000fe40006fa5670 */
[----:B------:R-:W-:-:S06]  /*1380*/  LOP3.LUT R2, R81, 0x1f, RZ, 0xc0, !PT ;  /* 0x0000001f51027812 */ /* 0x000fcc00078ec0ff */
[----:B------:R-:W-:Y:S05]  /*1390*/  BRA.U UP1, `(.L_x_17) ;  /* 0x0000001501ac7547 */ /* 0x000fea000b800000 */
[----:B------:R-:W1:Y:S01]  /*13a0*/  LDCU UR13, c[0x0][0x38c] ;  /* 0x00007180ff0d77ac */ /* 0x000e620008000800 */
[----:B------:R-:W2:Y:S01]  /*13b0*/  LDC R9, c[0x0][0x370] ;  /* 0x0000dc00ff097b82 */ /* 0x000ea20000000800 */
[----:B------:R-:W-:Y:S01]  /*13c0*/  PLOP3.LUT P1, PT, PT, PT, UP2, 0x80, 0x8 ;  /* 0x000000000008781c */ /* 0x000fe20003f2f028 */
[----:B------:R-:W-:Y:S01]  /*13d0*/  HFMA2 R12, -RZ, RZ, 0, 0 ;  /* 0x00000000ff0c7431 */ /* 0x000fe200000001ff */
[----:B------:R-:W-:Y:S01]  /*13e0*/  ISETP.EQ.OR P4, PT, R2, RZ, P5 ;  /* 0x000000ff0200720c */ /* 0x000fe20002f82670 */
[----:B------:R-:W-:Y:S01]  /*13f0*/  IMAD.MOV.U32 R15, RZ, RZ, 0x1 ;  /* 0x00000001ff0f7424 */ /* 0x000fe200078e00ff */
[----:B------:R-:W-:Y:S01]  /*1400*/  PLOP3.LUT P1, PT, P1, PT, PT, 0x8, 0x80 ;  /* 0x000000000080781c */ /* 0x000fe20000f2e170 */
[----:B------:R-:W-:Y:S01]  /*1410*/  IMAD.MOV.U32 R14, RZ, RZ, RZ ;  /* 0x000000ffff0e7224 */ /* 0x000fe200078e00ff */
[----:B------:R-:W-:Y:S01]  /*1420*/  MOV R8, 0x1 ;  /* 0x0000000100087802 */ /* 0x000fe20000000f00 */
[----:B------:R-:W4:Y:S01]  /*1430*/  LDC R0, c[0x0][0x374] ;  /* 0x0000dd00ff007b82 */ /* 0x000f220000000800 */
[----:B------:R-:W-:Y:S01]  /*1440*/  IMAD.MOV.U32 R10, RZ, RZ, RZ ;  /* 0x000000ffff0a7224 */ /* 0x000fe200078e00ff */
[----:B------:R-:W2:Y:S01]  /*1450*/  LDCU.64 UR22, c[0x0][0x348] ;  /* 0x00006900ff1677ac */ /* 0x000ea20008000a00 */
[----:B------:R-:W-:Y:S01]  /*1460*/  UMOV UR6, URZ ;  /* 0x000000ff00067c82 */ /* 0x000fe20008000000 */
[----:B-1----:R-:W-:-:S04]  /*1470*/  UIADD3 UR5, UPT, UPT, UR13, 0x3f, URZ ;  /* 0x0000003f0d057890 */ /* 0x002fc8000fffe0ff */
[----:B------:R-:W-:-:S04]  /*1480*/  USHF.R.S32.HI UR4, URZ, 0x1f, UR5 ;  /* 0x0000001fff047899 */ /* 0x000fc80008011405 */
[----:B------:R-:W-:-:S04]  /*1490*/  ULEA.HI UR4, UR4, UR5, URZ, 0x6 ;  /* 0x0000000504047291 */ /* 0x000fc8000f8f30ff */
[----:B------:R-:W-:Y:S02]  /*14a0*/  USHF.R.S32.HI UR15, URZ, 0x6, UR4 ;  /* 0x00000006ff0f7899 */ /* 0x000fe40008011404 */
[----:B------:R-:W-:Y:S02]  /*14b0*/  UIADD3 UR4, UPT, UPT, UR13, -0x1, URZ ;  /* 0xffffffff0d047890 */ /* 0x000fe4000fffe0ff */
[----:B------:R-:W-:Y:S02]  /*14c0*/  UISETP.LT.U32.AND UP0, UPT, UR15, 0x3, UPT ;  /* 0x000000030f00788c */ /* 0x000fe4000bf01070 */
[----:B------:R-:W-:Y:S02]  /*14d0*/  UISETP.GE.U32.AND UP1, UPT, UR4, -0x7f, UPT ;  /* 0xffffff810400788c */ /* 0x000fe4000bf26070 */
[----:B------:R-:W-:Y:S02]  /*14e0*/  USEL UR14, UR15, 0x3, UP0 ;  /* 0x000000030f0e7887 */ /* 0x000fe40008000000 */
[----:B------:R-:W-:-:S02]  /*14f0*/  UIADD3 UR13, UPT, UPT, UR13, 0x7e, URZ ;  /* 0x0000007e0d0d7890 */ /* 0x000fc4000fffe0ff */
[----:B------:R-:W-:Y:S02]  /*1500*/  UIADD3 UR5, UPT, UPT, UR14, -0x1, URZ ;  /* 0xffffffff0e057890 */ /* 0x000fe4000fffe0ff */
[----:B------:R-:W-:-:S03]  /*1510*/  UIADD3 UR7, UPT, UPT, UR15, -UR14, URZ ;  /* 0x8000000e0f077290 */ /* 0x000fc6000fffe0ff */
[----:B------:R-:W-:-:S04]  /*1520*/  @UP1 UIADD3 UR5, UPT, UPT, UR14, URZ, URZ ;  /* 0x000000ff0e051290 */ /* 0x000fc8000fffe0ff */
[----:B--2---:R-:W-:-:S12]  /*1530*/  UIADD3 UR5, UPT, UPT, UR5, 0x1, URZ ;  /* 0x0000000105057890 */ /* 0x004fd8000fffe0ff */
.L_x_39:
[----:B------:R-:W-:Y:S01]  /*1540*/  UISETP.NE.AND UP0, UPT, UR37, URZ, UPT ;  /* 0x000000ff2500728c */ /* 0x000fe2000bf05270 */
[----:B------:R-:W1:Y:S08]  /*1550*/  S2UR UR37, SR_CgaCtaId ;  /* 0x00000000002579c3 */ /* 0x000e700000008800 */
[----:B------:R-:W-:Y:S05]  /*1560*/  BRA.U UP0, `(.L_x_18) ;  /* 0x0000000100347547 */ /* 0x000fea000b800000 */
[----:B------:R-:W2:Y:S01]  /*1570*/  S2R R2, SR_CgaCtaId ;  /* 0x0000000000027919 */ /* 0x000ea20000008800 */
[----:B------:R-:W-:-:S04]  /*1580*/  MOV R3, 0x400 ;  /* 0x0000040000037802 */ /* 0x000fc80000000f00 */
[----:B--2---:R-:W-:Y:S02]  /*1590*/  LEA R3, R2, R3, 0x18 ;  /* 0x0000000302037211 */ /* 0x004fe400078ec0ff */
[----:B------:R-:W-:-:S03]  /*15a0*/  SHF.L.U32 R2, R8, 0x1f, RZ ;  /* 0x0000001f08027819 */ /* 0x000fc600000006ff */
[----:B------:R-:W-:-:S04]  /*15b0*/  IMAD R3, R10, 0x8, R3 ;  /* 0x000000080a037824 */ /* 0x000fc800078e0203 */
[----:B------:R-:W2:Y:S02]  /*15c0*/  SYNCS.PHASECHK.TRANS64.TRYWAIT P0, [R3+URZ+0xf0], R2 ;  /* 0x0000f002030075a7 */ /* 0x000ea400080011ff */
[----:B--2---:R-:W-:Y:S05]  /*15d0*/  @!P0 BRA `(.L_x_19) ;  /* 0x0000009c00b48947 */ /* 0x004fea0003800000 */
.L_x_170:
[----:B------:R-:W-:Y:S01]  /*15e0*/  VIADD R10, R10, 0x1 ;  /* 0x000000010a0a7836 */ /* 0x000fe20000000000 */
[----:B------:R2:W-:Y:S04]  /*15f0*/  SYNCS.ARRIVE.TRANS64.A1T0 RZ, [R3+URZ+0xe0], RZ ;  /* 0x0000e0ff03ff79a7 */ /* 0x0005e800081000ff */
[----:B------:R-:W-:-:S04]  /*1600*/  ISETP.NE.AND P0, PT, R10, 0x2, PT ;  /* 0x000000020a00780c */ /* 0x000fc80003f05270 */
[----:B------:R-:W-:Y:S02]  /*1610*/  SEL R10, R10, RZ, P0 ;  /* 0x000000ff0a0a7207 */ /* 0x000fe40000000000 */
[----:B--2---:R-:W-:-:S04]  /*1620*/  SEL R3, RZ, 0x1, P0 ;  /* 0x00000001ff037807 */ /* 0x004fc80000000000 */
[----:B------:R-:W-:Y:S02]  /*1630*/  LOP3.LUT R8, R8, R3, RZ, 0x3c, !PT ;  /* 0x0000000308087212 */ /* 0x000fe400078e3cff */
.L_x_18:
[----:B------:R-:W-:Y:S01]  /*1640*/  UMOV UR4, 0x400 ;  /* 0x0000040000047882 */ /* 0x000fe20000000000 */
[----:B------:R-:W-:Y:S01]  /*1650*/  SHF.L.U32 R2, R15, 0x1f, RZ ;  /* 0x0000001f0f027819 */ /* 0x000fe200000006ff */
[----:B-1----:R-:W-:Y:S01]  /*1660*/  ULEA UR4, UR37, UR4, 0x18 ;  /* 0x0000000425047291 */ /* 0x002fe2000f8ec0ff */
[----:B------:R-:W-:Y:S01]  /*1670*/  R2UR UR34, R20 ;  /* 0x00000000142272ca */ /* 0x000fe200000e0000 */
[----:B------:R-:W-:Y:S02]  /*1680*/  UISETP.GE.U32.AND UP0, UPT, UR13, 0x7f, UPT ;  /* 0x0000007f0d00788c */ /* 0x000fe4000bf06070 */
[----:B------:R-:W-:Y:S01]  /*1690*/  ULEA UR8, UR6, UR4, 0x3 ;  /* 0x0000000406087291 */ /* 0x000fe2000f8e18ff */
[----:B------:R-:W-:-:S08]  /*16a0*/  UMOV UR21, URZ ;  /* 0x000000ff00157c82 */ /* 0x000fd00008000000 */
[----:B------:R1:W2:Y:S01]  /*16b0*/  SYNCS.PHASECHK.TRANS64.TRYWAIT P2, [UR8+0x18], R2 ;  /* 0x00001802ff0075a7 */ /* 0x0002a20008041108 */
[----:B------:R-:W-:Y:S01]  /*16c0*/  R2UR UR8, R21 ;  /* 0x00000000150872ca */ /* 0x000fe200000e0000 */
[----:B------:R-:W-:-:S12]  /*16d0*/  USHF.L.U32 UR34, UR34, 0x7, URZ ;  /* 0x0000000722227899 */ /* 0x000fd800080006ff */
[----:B------:R-:W-:-:S06]  /*16e0*/  USHF.L.U32 UR8, UR8, 0x7, URZ ;  /* 0x0000000708087899 */ /* 0x000fcc00080006ff */
[----:B------:R-:W-:Y:S01]  /*16f0*/  IMAD.U32 R6, RZ, RZ, UR8 ;  /* 0x00000008ff067e24 */ /* 0x000fe2000f8e00ff */
[----:B------:R-:W-:Y:S06]  /*1700*/  BRA.U !UP0, `(.L_x_20) ;  /* 0x0000000508647547 */ /* 0x000fec000b800000 */
[----:B------:R-:W-:Y:S01]  /*1710*/  R2UR UR8, R6 ;  /* 0x00000000060872ca */ /* 0x000fe200000e0000 */
[----:B------:R-:W-:Y:S02]  /*1720*/  UIADD3 UR26, UPT, UPT, UR34, 0x20, URZ ;  /* 0x00000020221a7890 */ /* 0x000fe4000fffe0ff */
[----:B------:R-:W-:Y:S02]  /*1730*/  UIADD3 UR18, UPT, UPT, UR34, 0x40, URZ ;  /* 0x0000004022127890 */ /* 0x000fe4000fffe0ff */
[----:B------:R-:W-:Y:S01]  /*1740*/  UIADD3 UR10, UPT, UPT, UR34, 0x60, URZ ;  /* 0x00000060220a7890 */ /* 0x000fe2000fffe0ff */
[----:B------:R-:W-:Y:S01]  /*1750*/  UMOV UR30, URZ ;  /* 0x000000ff001e7c82 */ /* 0x000fe20008000000 */
[----:B------:R-:W-:-:S06]  /*1760*/  UMOV UR29, UR6 ;  /* 0x00000006001d7c82 */ /* 0x000fcc0008000000 */
[----:B------:R-:W-:Y:S02]  /*1770*/  UIADD3 UR58, UPT, UPT, UR8, 0x20, URZ ;  /* 0x00000020083a7890 */ /* 0x000fe4000fffe0ff */
[----:B------:R-:W-:Y:S02]  /*1780*/  UIADD3 UR50, UPT, UPT, UR8, 0x40, URZ ;  /* 0x0000004008327890 */ /* 0x000fe4000fffe0ff */
[----:B------:R-:W-:-:S12]  /*1790*/  UIADD3 UR42, UPT, UPT, UR8, 0x60, URZ ;  /* 0x00000060082a7890 */ /* 0x000fd8000fffe0ff */
.L_x_27:
[----:B------:R-:W-:Y:S01]  /*17a0*/  ULEA UR6, UR29, UR4, 0x3 ;  /* 0x000000041d067291 */ /* 0x000fe2000f8e18ff */
[----:B--2---:R-:W-:-:S05]  /*17b0*/  @!P5 MOV R3, 0x10000 ;  /* 0x000100000003d802 */ /* 0x004fca0000000f00 */
[----:B------:R-:W-:Y:S01]  /*17c0*/  MOV R4, UR6 ;  /* 0x0000000600047c02 */ /* 0x000fe20008000f00 */
[----:B--2---:R-:W-:Y:S06]  /*17d0*/  @P2 BRA `(.L_x_21) ;  /* 0x0000000000102947 */ /* 0x004fec0003800000 */
[----:B------:R-:W-:Y:S02]  /*17e0*/  R2UR UR6, R4 ;  /* 0x00000000040672ca */ /* 0x000fe400000e0000 */
[----:B------:R-:W-:-:S11]  /*17f0*/  SHF.L.U32 R5, R15, 0x1f, RZ ;  /* 0x0000001f0f057819 */ /* 0x000fd600000006ff */
[----:B------:R-:W2:Y:S02]  /*1800*/  SYNCS.PHASECHK.TRANS64.TRYWAIT P0, [UR6+0x18], R5 ;  /* 0x00001805ff0075a7 */ /* 0x000ea40008001106 */
[----:B--2---:R-:W-:Y:S05]  /*1810*/  @!P0 BRA `(.L_x_22) ;  /* 0x0000009c00388947 */ /* 0x004fea0003800000 */
.L_x_21:
[----:B------:R-:W-:Y:S01]  /*1820*/  R2UR UR6, R4 ;  /* 0x00000000040672ca */ /* 0x000fe200000e0000 */
[----:B------:R-:W-:-:S12]  /*1830*/  BSSY.RECONVERGENT B0, `(.L_x_23) ;  /* 0x0000004000007945 */ /* 0x000fd80003800200 */
[----:B------:R2:W-:Y:S01]  /*1840*/  @!P5 SYNCS.ARRIVE.TRANS64 RZ, [UR6], R3 ;  /* 0x00000003ffffd9a7 */ /* 0x0005e20008000006 */
[----:B------:R-:W-:Y:S05]  /*1850*/  @P4 BRA `(.L_x_24) ;  /* 0x0000000000044947 */ /* 0x000fea0003800000 */
[----:B------:R-:W-:Y:S05]  /*1860*/  BPT.TRAP 0x1 ;  /* 0x000000040000795c */ /* 0x000fea0000300000 */
.L_x_24:
[----:B------:R-:W-:Y:S05]  /*1870*/  BSYNC.RECONVERGENT B0 ;  /* 0x0000000000007941 */ /* 0x000fea0003800200 */
.L_x_23:
[----:B------:R-:W-:Y:S01]  /*1880*/  UIADD3 UR6, UPT, UPT, UR29, 0x1, URZ ;  /* 0x000000011d067890 */ /* 0x000fe2000fffe0ff */
[----:B------:R-:W-:Y:S01]  /*1890*/  BSSY.RECONVERGENT B0, `(.L_x_25) ;  /* 0x000003b000007945 */ /* 0x000fe20003800200 */
[----:B------:R-:W-:Y:S02]  /*18a0*/  ELECT P0, URZ, PT ;  /* 0x0000000000ff782f */ /* 0x000fe40003800000 */
[----:B------:R-:W-:-:S04]  /*18b0*/  UISETP.NE.AND UP0, UPT, UR6, 0x3, UPT ;  /* 0x000000030600788c */ /* 0x000fc8000bf05270 */
[----:B------:R-:W-:Y:S02]  /*18c0*/  USEL UR9, URZ, 0x1, UP0 ;  /* 0x00000001ff097887 */ /* 0x000fe40008000000 */
[----:B------:R-:W-:-:S04]  /*18d0*/  USEL UR6, UR6, URZ, UP0 ;  /* 0x000000ff06067287 */ /* 0x000fc80008000000 */
[----:B------:R-:W-:Y:S01]  /*18e0*/  ULEA UR8, UR6, UR4, 0x3 ;  /* 0x0000000406087291 */ /* 0x000fe2000f8e18ff */
[----:B------:R-:W-:-:S04]  /*18f0*/  LOP3.LUT R15, R15, UR9, RZ, 0x3c, !PT ;  /* 0x000000090f0f7c12 */ /* 0x000fc8000f8e3cff */
[----:B-1----:R-:W-:-:S04]  /*1900*/  SHF.L.U32 R2, R15, 0x1f, RZ ;  /* 0x0000001f0f027819 */ /* 0x002fc800000006ff */
[----:B------:R1:W1:Y:S01]  /*1910*/  SYNCS.PHASECHK.TRANS64.TRYWAIT P2, [UR8+0x18], R2 ;  /* 0x00001802ff0075a7 */ /* 0x0002620008041108 */
[----:B------:R-:W-:Y:S05]  /*1920*/  @!P0 BRA `(.L_x_26) ;  /* 0x0000000000c48947 */ /* 0x000fea0003800000 */
[----:B------:R-:W-:Y:S01]  /*1930*/  R2UR UR65, R4 ;  /* 0x00000000044172ca */ /* 0x000fe200000e0000 */
[----:B------:R-:W-:Y:S01]  /*1940*/  ULEA UR8, UR29, UR4, 0xf ;  /* 0x000000041d087291 */ /* 0x000fe2000f8e78ff */
[----:B------:R-:W-:Y:S01]  /*1950*/  R2UR UR68, R69 ;  /* 0x00000000454472ca */ /* 0x000fe200000e0000 */
[----:B------:R-:W-:Y:S01]  /*1960*/  UIADD3 UR54, UP1, UPT, UR22, 0x80, URZ ;  /* 0x0000008016367890 */ /* 0x000fe2000ff3e0ff */
[----:B------:R-:W-:Y:S01]  /*1970*/  R2UR UR66, R6 ;  /* 0x00000000064272ca */ /* 0x000fe200000e0000 */
[----:B------:R-:W-:Y:S02]  /*1980*/  UIADD3 UR46, UP0, UPT, UR22, 0x180, URZ ;  /* 0x00000180162e7890 */ /* 0x000fe4000ff1e0ff */
[----:B------:R-:W-:Y:S02]  /*1990*/  USHF.L.U32 UR67, UR30, 0x6, URZ ;  /* 0x000000061e437899 */ /* 0x000fe400080006ff */
[----:B------:R-:W-:Y:S02]  /*19a0*/  UIADD3.X UR55, UPT, UPT, URZ, UR23, URZ, UP1, !UPT ;  /* 0x00000017ff377290 */ /* 0x000fe40008ffe4ff */
[----:B------:R-:W-:-:S02]  /*19b0*/  UIADD3 UR64, UPT, UPT, UR8, 0x8400, URZ ;  /* 0x0000840008407890 */ /* 0x000fc4000fffe0ff */
[----:B------:R-:W-:Y:S02]  /*19c0*/  UIADD3 UR56, UPT, UPT, UR8, 0xa400, URZ ;  /* 0x0000a40008387890 */ /* 0x000fe4000fffe0ff */
[----:B------:R-:W-:Y:S02]  /*19d0*/  UIADD3 UR48, UPT, UPT, UR8, 0xc400, URZ ;  /* 0x0000c40008307890 */ /* 0x000fe4000fffe0ff */
[----:B------:R-:W-:Y:S02]  /*19e0*/  UIADD3 UR40, UPT, UPT, UR8, 0xe400, URZ ;  /* 0x0000e40008287890 */ /* 0x000fe4000fffe0ff */
[----:B------:R-:W-:Y:S02]  /*19f0*/  UIADD3.X UR47, UPT, UPT, URZ, UR23, URZ, UP0, !UPT ;  /* 0x00000017ff2f7290 */ /* 0x000fe400087fe4ff */
[----:B------:R-:W-:Y:S02]  /*1a00*/  UIADD3 UR32, UPT, UPT, UR8, 0x20400, URZ ;  /* 0x0002040008207890 */ /* 0x000fe4000fffe0ff */
[----:B------:R-:W-:-:S02]  /*1a10*/  UIADD3 UR24, UPT, UPT, UR8, 0x22400, URZ ;  /* 0x0002240008187890 */ /* 0x000fc4000fffe0ff */
[----:B------:R-:W-:Y:S01]  /*1a20*/  UIADD3 UR16, UPT, UPT, UR8, 0x24400, URZ ;  /* 0x0002440008107890 */ /* 0x000fe2000fffe0ff */
[----:B------:R-:W-:Y:S01]  /*1a30*/  UMOV UR38, 0x0 ;  /* 0x0000000000267882 */ /* 0x000fe20000000000 */
[----:B------:R-:W-:Y:S01]  /*1a40*/  UMOV UR39, 0x10000000 ;  /* 0x1000000000277882 */ /* 0x000fe20000000000 */
[----:B------:R-:W-:Y:S01]  /*1a50*/  UIADD3 UR8, UPT, UPT, UR8, 0x26400, URZ ;  /* 0x0002640008087890 */ /* 0x000fe2000fffe0ff */
[----:B------:R1:W-:Y:S01]  /*1a60*/  UTMALDG.3D [UR64], [UR54], desc[UR38] ;  /* 0x00002640360075b4 */ /* 0x0003e20008011000 */
[----:B------:R-:W-:Y:S01]  /*1a70*/  UMOV UR57, UR65 ;  /* 0x0000004100397c82 */ /* 0x000fe20008000000 */
        /* <DEDUP_REMOVED lines=22> */
[----:B------:R1:W-:Y:S01]  /*1be0*/  UTMALDG.3D [UR40], [UR54], desc[UR38] ;  /* 0x00002628360075b4 */ /* 0x0003e20008011000 */
[----:B------:R1:W-:Y:S01]  /*1bf0*/  UTMALDG.3D [UR32], [UR46], desc[UR38] ;  /* 0x000026202e0075b4 */ /* 0x0003e20008011000 */
[----:B------:R1:W-:Y:S01]  /*1c00*/  UTMALDG.3D [UR24], [UR46], desc[UR38] ;  /* 0x000026182e0075b4 */ /* 0x0003e20008011000 */
[----:B------:R1:W-:Y:S01]  /*1c10*/  UTMALDG.3D [UR16], [UR46], desc[UR38] ;  /* 0x000026102e0075b4 */ /* 0x0003e20008011000 */
[----:B------:R1:W-:Y:S01]  /*1c20*/  UTMALDG.3D [UR8], [UR46], desc[UR38] ;  /* 0x000026082e0075b4 */ /* 0x0003e20008011000 */
[----:B------:R-:W-:Y:S01]  /*1c30*/  NOP ;  /* 0x0000000000007918 */ /* 0x000fe20000000000 */
.L_x_26:
[----:B-1----:R-:W-:Y:S05]  /*1c40*/  BSYNC.RECONVERGENT B0 ;  /* 0x0000000000007941 */ /* 0x002fea0003800200 */
.L_x_25:
[----:B------:R-:W-:Y:S01]  /*1c50*/  UIADD3 UR30, UPT, UPT, UR30, 0x1, URZ ;  /* 0x000000011e1e7890 */ /* 0x000fe2000fffe0ff */
[----:B------:R-:W-:Y:S01]  /*1c60*/  UMOV UR29, UR6 ;  /* 0x00000006001d7c82 */ /* 0x000fe20008000000 */
[----:B------:R-:W-:Y:S02]  /*1c70*/  UMOV UR21, UR5 ;  /* 0x0000000500157c82 */ /* 0x000fe40008000000 */
[----:B------:R-:W-:-:S09]  /*1c80*/  UISETP.NE.AND UP0, UPT, UR30, UR5, UPT ;  /* 0x000000051e00728c */ /* 0x000fd2000bf05270 */
[----:B------:R-:W-:Y:S05]  /*1c90*/  BRA.U UP0, `(.L_x_27) ;  /* 0xfffffff900c07547 */ /* 0x000fea000b83ffff */
.L_x_20:
[----:B------:R-:W-:Y:S01]  /*1ca0*/  ULEA UR8, UR6, UR4, 0x3 ;  /* 0x0000000406087291 */ /* 0x000fe2000f8e18ff */
[----:B-1----:R-:W-:Y:S01]  /*1cb0*/  SHF.L.U32 R2, R15, 0x1f, RZ ;  /* 0x0000001f0f027819 */ /* 0x002fe200000006ff */
[----:B------:R-:W-:Y:S01]  /*1cc0*/  @!P1 SYNCS.ARRIVE.TRANS64.A1T0 RZ, [UR4+0x78], RZ ;  /* 0x000078ffffff99a7 */ /* 0x000fe20008100004 */
[----:B------:R-:W-:-:S06]  /*1cd0*/  UISETP.GT.AND UP0, UPT, UR15, UR14, UPT ;  /* 0x0000000e0f00728c */ /* 0x000fcc000bf04270 */
[----:B------:R1:W1:Y:S03]  /*1ce0*/  SYNCS.PHASECHK.TRANS64.TRYWAIT P1, [UR8+0x18], R2 ;  /* 0x00001802ff0075a7 */ /* 0x0002660008021108 */
[----:B------:R-:W-:Y:S05]  /*1cf0*/  BRA.U !UP0, `(.L_x_28) ;  /* 0x0000000508547547 */ /* 0x000fea000b800000 */
[----:B------:R-:W-:Y:S01]  /*1d00*/  R2UR UR8, R6 ;  /* 0x00000000060872ca */ /* 0x000fe200000e0000 */
[----:B------:R-:W-:Y:S02]  /*1d10*/  UIADD3 UR29, UPT, UPT, UR7, UR21, URZ ;  /* 0x00000015071d7290 */ /* 0x000fe4000fffe0ff */
[----:B------:R-:W-:Y:S02]  /*1d20*/  UIADD3 UR26, UPT, UPT, UR34, 0x20, URZ ;  /* 0x00000020221a7890 */ /* 0x000fe4000fffe0ff */
[----:B------:R-:W-:Y:S02]  /*1d30*/  UIADD3 UR18, UPT, UPT, UR34, 0x40, URZ ;  /* 0x0000004022127890 */ /* 0x000fe4000fffe0ff */
[----:B------:R-:W-:Y:S01]  /*1d40*/  UIADD3 UR10, UPT, UPT, UR34, 0x60, URZ ;  /* 0x00000060220a7890 */ /* 0x000fe2000fffe0ff */
[----:B------:R-:W-:-:S05]  /*1d50*/  UMOV UR30, UR6 ;  /* 0x00000006001e7c82 */ /* 0x000fca0008000000 */
[----:B------:R-:W-:Y:S02]  /*1d60*/  UIADD3 UR58, UPT, UPT, UR8, 0x20, URZ ;  /* 0x00000020083a7890 */ /* 0x000fe4000fffe0ff */
[----:B------:R-:W-:Y:S02]  /*1d70*/  UIADD3 UR50, UPT, UPT, UR8, 0x40, URZ ;  /* 0x0000004008327890 */ /* 0x000fe4000fffe0ff */
[----:B------:R-:W-:-:S12]  /*1d80*/  UIADD3 UR42, UPT, UPT, UR8, 0x60, URZ ;  /* 0x00000060082a7890 */ /* 0x000fd8000fffe0ff */
.L_x_35:
[----:B------:R-:W-:Y:S01]  /*1d90*/  ULEA UR65, UR30, UR4, 0x3 ;  /* 0x000000041e417291 */ /* 0x000fe2000f8e18ff */
[----:B--2---:R-:W-:Y:S01]  /*1da0*/  @!P5 MOV R3, 0x10000 ;  /* 0x000100000003d802 */ /* 0x004fe20000000f00 */
[----:B-1----:R-:W-:Y:S10]  /*1db0*/  @P1 BRA `(.L_x_29) ;  /* 0x00000000000c1947 */ /* 0x002ff40003800000 */
[----:B------:R-:W-:-:S04]  /*1dc0*/  SHF.L.U32 R5, R15, 0x1f, RZ ;  /* 0x0000001f0f057819 */ /* 0x000fc800000006ff */
[----:B------:R-:W1:Y:S02]  /*1dd0*/  SYNCS.PHASECHK.TRANS64.TRYWAIT P0, [UR65+0x18], R5 ;  /* 0x00001805ff0075a7 */ /* 0x000e640008001141 */
[----:B-1----:R-:W-:Y:S05]  /*1de0*/  @!P0 BRA `(.L_x_30) ;  /* 0x0000009400e08947 */ /* 0x002fea0003800000 */
.L_x_29:
[----:B------:R2:W-:Y:S01]  /*1df0*/  @!P5 SYNCS.ARRIVE.TRANS64 RZ, [UR65], R3 ;  /* 0x00000003ffffd9a7 */ /* 0x0005e20008000041 */
[----:B------:R-:W-:Y:S04]  /*1e00*/  BSSY.RECONVERGENT B0, `(.L_x_31) ;  /* 0x0000003000007945 */ /* 0x000fe80003800200 */
[----:B------:R-:W-:Y:S05]  /*1e10*/  @P4 BRA `(.L_x_32) ;  /* 0x0000000000044947 */ /* 0x000fea0003800000 */
[----:B------:R-:W-:Y:S05]  /*1e20*/  BPT.TRAP 0x1 ;  /* 0x000000040000795c */ /* 0x000fea0000300000 */
.L_x_32:
[----:B------:R-:W-:Y:S05]  /*1e30*/  BSYNC.RECONVERGENT B0 ;  /* 0x0000000000007941 */ /* 0x000fea0003800200 */
.L_x_31:
        /* <DEDUP_REMOVED lines=14> */
[----:B------:R-:W-:Y:S02]  /*1f20*/  UIADD3 UR54, UP1, UPT, UR22, 0x80, URZ ;  /* 0x0000008016367890 */ /* 0x000fe4000ff3e0ff */
        /* <DEDUP_REMOVED lines=13> */
[----:B------:R-:W-:Y:S01]  /*2000*/  UMOV UR68, UR11 ;  /* 0x0000000b00447c82 */ /* 0x000fe20008000000 */
        /* <DEDUP_REMOVED lines=31> */
.L_x_34:
[----:B-1----:R-:W-:Y:S05]  /*2200*/  BSYNC.RECONVERGENT B0 ;  /* 0x0000000000007941 */ /* 0x002fea0003800200 */
.L_x_33:
[----:B------:R-:W-:Y:S01]  /*2210*/  UIADD3 UR21, UPT, UPT, UR21, 0x1, URZ ;  /* 0x0000000115157890 */ /* 0x000fe2000fffe0ff */
[----:B------:R-:W-:-:S03]  /*2220*/  UMOV UR30, UR6 ;  /* 0x00000006001e7c82 */ /* 0x000fc60008000000 */
[----:B------:R-:W-:-:S09]  /*2230*/  UISETP.NE.AND UP0, UPT, UR21, UR29, UPT ;  /* 0x0000001d1500728c */ /* 0x000fd2000bf05270 */
[----:B------:R-:W-:Y:S05]  /*2240*/  BRA.U UP0, `(.L_x_35) ;  /* 0xfffffff900d07547 */ /* 0x000fea000b83ffff */
.L_x_28:
[----:B-1----:R-:W-:Y:S01]  /*2250*/  LEA R2, R14, UR4, 0x3 ;  /* 0x000000040e027c11 */ /* 0x002fe2000f8e18ff */
[----:B------:R-:W-:Y:S01]  /*2260*/  NOP ;  /* 0x0000000000007918 */ /* 0x000fe20000000000 */
[----:B--2---:R-:W-:Y:S02]  /*2270*/  SHF.L.U32 R3, R12, 0x1f, RZ ;  /* 0x0000001f0c037819 */ /* 0x004fe400000006ff */
[----:B------:R-:W-:Y:S02]  /*2280*/  LEA R4, R14, UR4, 0x4 ;  /* 0x000000040e047c11 */ /* 0x000fe4000f8e20ff */
[----:B------:R-:W1:Y:S02]  /*2290*/  SYNCS.PHASECHK.TRANS64.TRYWAIT P0, [R2+URZ+0x80], R3 ;  /* 0x00008003020075a7 */ /* 0x000e6400080011ff */
[----:B-1----:R-:W-:Y:S05]  /*22a0*/  @!P0 BRA `(.L_x_36) ;  /* 0x0000009000c88947 */ /* 0x002fea0003800000 */
.L_x_173:
[----:B------:R-:W2:Y:S01]  /*22b0*/  LDS.128 R4, [R4+0x110] ;  /* 0x0001100004047984 */ /* 0x000ea20000000c00 */
[----:B------:R-:W-:Y:S01]  /*22c0*/  R2UR UR9, R69 ;  /* 0x00000000450972ca */ /* 0x000fe200000e0000 */
[----:B-1----:R-:W-:Y:S01]  /*22d0*/  VIADD R2, R2, 0x90 ;  /* 0x0000009002027836 */ /* 0x002fe20000000000 */
[----:B---3--:R-:W-:Y:S01]  /*22e0*/  ISETP.GE.AND P0, PT, R26, 0x1, PT ;  /* 0x000000011a00780c */ /* 0x008fe20003f06270 */
[----:B------:R-:W-:Y:S01]  /*22f0*/  @!PT LDS RZ, [RZ] ;  /* 0x00000000fffff984 */ /* 0x000fe20000000800 */
[----:B------:R-:W-:Y:S01]  /*2300*/  @!PT LDS RZ, [RZ] ;  /* 0x00000000fffff984 */ /* 0x000fe20000000800 */
[----:B------:R-:W-:Y:S01]  /*2310*/  @!PT LDS RZ, [RZ] ;  /* 0x00000000fffff984 */ /* 0x000fe20000000800 */
[----:B------:R-:W-:Y:S01]  /*2320*/  @!PT LDS RZ, [RZ] ;  /* 0x00000000fffff984 */ /* 0x000fe20000000800 */
[----:B------:R1:W-:Y:S06]  /*2330*/  MEMBAR.ALL.CTA ;  /* 0x0000000000007992 */ /* 0x0003ec0000008000 */
[----:B-1----:R-:W1:Y:S01]  /*2340*/  FENCE.VIEW.ASYNC.S ;  /* 0x00000000000073c6 */ /* 0x002e620000000000 */
[----:B------:R-:W-:-:S04]  /*2350*/  PRMT R2, RZ, 0x654, R2 ;  /* 0x00000654ff027816 */ /* 0x000fc80000000002 */
[----:B-1----:R1:W-:Y:S01]  /*2360*/  SYNCS.ARRIVE.TRANS64.RED.A1T0 RZ, [R2+URZ], RZ ;  /* 0x000000ff02ff79a7 */ /* 0x0023e200081004ff */
[----:B--2---:R-:W-:-:S13]  /*2370*/  LOP3.LUT P2, RZ, R6, 0x1, RZ, 0xc0, !PT ;  /* 0x0000000106ff7812 */ /* 0x004fda000784c0ff */
[----:B------:R-:W-:Y:S01]  /*2380*/  @P2 SHF.R.U32.HI R3, RZ, 0x10, R5 ;  /* 0x00000010ff032819 */ /* 0x000fe20000011605 */
[----:B------:R-:W-:Y:S01]  /*2390*/  VOTEU.ANY UP0, P2 ;  /* 0x0000000000ff7886 */ /* 0x000fe20001000100 */
[----:B------:R-:W-:Y:S02]  /*23a0*/  @P2 MOV R13, R4 ;  /* 0x00000004000d2202 */ /* 0x000fe40000000f00 */
[----:B------:R-:W-:Y:S02]  /*23b0*/  @P2 R2UR.BROADCAST UR8, R3 ;  /* 0x00000000030822ca */ /* 0x000fe400008e0000 */
[----:B------:R-:W-:-:S11]  /*23c0*/  @P2 LOP3.LUT R11, R5, 0xffff, RZ, 0xc0, !PT ;  /* 0x0000ffff050b2812 */ /* 0x000fd600078ec0ff */
[----:B------:R-:W-:Y:S02]  /*23d0*/  @UP0 UMOV UR9, UR8 ;  /* 0x0000000800090c82 */ /* 0x000fe40008000000 */
[----:B------:R-:W-:Y:S01]  /*23e0*/  IMAD.U32 R69, RZ, RZ, UR9 ;  /* 0x00000009ff457e24 */ /* 0x000fe2000f8e00ff */
[----:B-1----:R-:W-:Y:S06]  /*23f0*/  @!P0 BRA `(.L_x_37) ;  /* 0x0000000000b88947 */ /* 0x002fec0003800000 */
[----:B------:R-:W4:Y:S01]  /*2400*/  LDC.64 R4, c[0x0][0xb18] ;  /* 0x0002c600ff047b82 */ /* 0x000f220000000a00 */
[----:B------:R-:W-:-:S07]  /*2410*/  ISETP.NE.AND P3, PT, R26, 0x1, PT ;  /* 0x000000011a00780c */ /* 0x000fce0003f65270 */
[----:B------:R-:W1:Y:S08]  /*2420*/  LDC.64 R6, c[0x0][0xb10] ;  /* 0x0002c400ff067b82 */ /* 0x000e700000000a00 */
[----:B------:R-:W2:Y:S08]  /*2430*/  LDC R16, c[0x0][0xb20] ;  /* 0x0002c800ff107b82 */ /* 0x000eb00000000800 */
[----:B------:R-:W3:Y:S01]  /*2440*/  LDC R18, c[0x0][0xb0c] ;  /* 0x0002c300ff127b82 */ /* 0x000ee20000000800 */
[----:B----4-:R-:W-:Y:S01]  /*2450*/  IMAD.HI.U32 R17, R0, R5, RZ ;  /* 0x0000000500117227 */ /* 0x010fe200078e00ff */
[----:B------:R-:W-:-:S03]  /*2460*/  ISETP.NE.AND P0, PT, R4, 0x1, PT ;  /* 0x000000010400780c */ /* 0x000fc60003f05270 */
[----:B------:R-:W-:-:S03]  /*2470*/  IMAD.HI.U32 R5, R11, R5, RZ ;  /* 0x000000050b057227 */ /* 0x000fc600078e00ff */
[----:B------:R-:W4:Y:S01]  /*2480*/  LDC.64 R2, c[0x0][0xb28] ;  /* 0x0002ca00ff027b82 */ /* 0x000f220000000a00 */
[----:B-1----:R-:W-:-:S04]  /*2490*/  IMAD.HI.U32 R20, R9, R6, RZ ;  /* 0x0000000609147227 */ /* 0x002fc800078e00ff */
[----:B------:R-:W-:Y:S01]  /*24a0*/  IMAD.HI.U32 R22, R13, R6, RZ ;  /* 0x000000060d167227 */ /* 0x000fe200078e00ff */
[----:B------:R-:W-:Y:S02]  /*24b0*/  SHF.R.U32.HI R20, RZ, R7, R20 ;  /* 0x00000007ff147219 */ /* 0x000fe40000011614 */
[-C--:B--2---:R-:W-:Y:S02]  /*24c0*/  SHF.R.U32.HI R17, RZ, R16.reuse, R17 ;  /* 0x00000010ff117219 */ /* 0x084fe40000011611 */
[----:B------:R-:W-:Y:S02]  /*24d0*/  SHF.R.U32.HI R16, RZ, R16, R5 ;  /* 0x00000010ff107219 */ /* 0x000fe40000011605 */
[----:B------:R-:W-:Y:S02]  /*24e0*/  SEL R17, R0, R17, !P0 ;  /* 0x0000001100117207 */ /* 0x000fe40004000000 */
[----:B------:R-:W-:Y:S02]  /*24f0*/  SHF.R.U32.HI R22, RZ, R7, R22 ;  /* 0x00000007ff167219 */ /* 0x000fe40000011616 */
[----:B---3--:R-:W-:-:S02]  /*2500*/  ISETP.NE.AND P1, PT, R18, 0x1, PT ;  /* 0x000000011200780c */ /* 0x008fc40003f25270 */
[----:B------:R-:W-:Y:S02]  /*2510*/  SEL R5, R11, R16, !P0 ;  /* 0x000000100b057207 */ /* 0x000fe40004000000 */
[----:B------:R-:W-:Y:S02]  /*2520*/  SEL R19, R9, R20, !P1 ;  /* 0x0000001409137207 */ /* 0x000fe40004800000 */
[----:B------:R-:W-:Y:S01]  /*2530*/  SEL R7, R13, R22, !P1 ;  /* 0x000000160d077207 */ /* 0x000fe20004800000 */
[----:B----4-:R-:W-:-:S04]  /*2540*/  IMAD.HI.U32 R20, R17, R2, RZ ;  /* 0x0000000211147227 */ /* 0x010fc800078e00ff */
[----:B------:R-:W-:Y:S01]  /*2550*/  IMAD.HI.U32 R6, R19, R2, RZ ;  /* 0x0000000213067227 */ /* 0x000fe200078e00ff */
[----:B------:R-:W-:-:S04]  /*2560*/  @P3 SHF.R.U32.HI R17, RZ, R3, R20 ;  /* 0x00000003ff113219 */ /* 0x000fc80000011614 */
        /* <DEDUP_REMOVED lines=8> */
[----:B------:R-:W-:-:S04]  /*25f0*/  @!P0 IMAD.HI.U32 R16, R7, R2, RZ ;  /* 0x0000000207108227 */ /* 0x000fc800078e00ff */
[----:B------:R-:W-:Y:S01]  /*2600*/  IMAD.MOV R2, RZ, RZ, -R6 ;  /* 0x000000ffff027224 */ /* 0x000fe200078e0a06 */
[----:B------:R-:W-:-:S03]  /*2610*/  @!P0 SHF.R.U32.HI R16, RZ, R3, R16 ;  /* 0x00000003ff108219 */ /* 0x000fc60000011610 */
[----:B------:R-:W-:Y:S01]  /*2620*/  IMAD R2, R26, R2, R5 ;  /* 0x000000021a027224 */ /* 0x000fe200078e0205 */
[----:B------:R-:W-:Y:S02]  /*2630*/  @!P0 SEL R3, R7, R16, !P3 ;  /* 0x0000001007038207 */ /* 0x000fe40005800000 */
[----:B------:R-:W-:-:S03]  /*2640*/  IADD3 R16, PT, PT, -R5, RZ, RZ ;  /* 0x000000ff05107210 */ /* 0x000fc60007ffe1ff */
[--C-:B------:R-:W-:Y:S02]  /*2650*/  @!P0 IMAD.IADD R6, R6, 0x1, -R3.reuse ;  /* 0x0000000106068824 */ /* 0x100fe400078e0a03 */
[----:B------:R-:W-:Y:S01]  /*2660*/  @!P0 IMAD R3, R2, R19, R3 ;  /* 0x0000001302038224 */ /* 0x000fe200078e0203 */
[----:B------:R-:W-:Y:S01]  /*2670*/  IADD3 R2, PT, PT, -R7, RZ, RZ ;  /* 0x000000ff07027210 */ /* 0x000fe20007ffe1ff */
[----:B------:R-:W-:Y:S02]  /*2680*/  @!P0 IMAD R5, R26, R6, R7 ;  /* 0x000000061a058224 */ /* 0x000fe400078e0207 */
[----:B------:R-:W-:Y:S02]  /*2690*/  IMAD R11, R4, R16, R11 ;  /* 0x00000010040b7224 */ /* 0x000fe400078e020b */
[----:B------:R-:W-:Y:S02]  /*26a0*/  @!P0 IMAD.MOV.U32 R7, RZ, RZ, R3 ;  /* 0x000000ffff078224 */ /* 0x000fe400078e0003 */
[----:B------:R-:W-:-:S02]  /*26b0*/  IMAD R2, R18, R2, R13 ;  /* 0x0000000212027224 */ /* 0x000fc400078e020d */
[----:B------:R-:W-:Y:S02]  /*26c0*/  IMAD R11, R5, R4, R11 ;  /* 0x00000004050b7224 */ /* 0x000fe400078e020b */
[----:B------:R-:W-:Y:S02]  /*26d0*/  IMAD R13, R7, R18, R2 ;  /* 0x00000012070d7224 */ /* 0x000fe400078e0202 */
.L_x_37:
[----:B------:R-:W1:Y:S02]  /*26e0*/  LDCU UR8, c[0x0][0xb30] ;  /* 0x00016600ff0877ac */ /* 0x000e640008000800 */
[----:B-1----:R-:W-:-:S09]  /*26f0*/  UISETP.NE.AND UP0, UPT, UR8, 0x1, UPT ;  /* 0x000000010800788c */ /* 0x002fd2000bf05270 */
[----:B------:R-:W-:Y:S05]  /*2700*/  BRA.U UP0, `(.L_x_38) ;  /* 0x0000000100407547 */ /* 0x000fea000b800000 */
[----:B------:R-:W1:Y:S08]  /*2710*/  LDC.64 R4, c[0x0][0xb10] ;  /* 0x0002c400ff047b82 */ /* 0x000e700000000a00 */
[----:B------:R-:W2:Y:S08]  /*2720*/  LDC.64 R2, c[0x0][0xb18] ;  /* 0x0002c600ff027b82 */ /* 0x000eb00000000a00 */
[----:B------:R-:W3:Y:S08]  /*2730*/  LDC R6, c[0x0][0xb20] ;  /* 0x0002c800ff067b82 */ /* 0x000ef00000000800 */
[----:B------:R-:W4:Y:S01]  /*2740*/  LDC R16, c[0x0][0xb0c] ;  /* 0x0002c300ff107b82 */ /* 0x000f220000000800 */
[----:B-1----:R-:W-:-:S05]  /*2750*/  IMAD.HI.U32 R4, R13, R4, RZ ;  /* 0x000000040d047227 */ /* 0x002fca00078e00ff */
[----:B------:R-:W-:Y:S01]  /*2760*/  SHF.R.U32.HI R4, RZ, R5, R4 ;  /* 0x00000005ff047219 */ /* 0x000fe20000011604 */
[----:B--2---:R-:W-:Y:S01]  /*2770*/  IMAD.HI.U32 R3, R11, R3, RZ ;  /* 0x000000030b037227 */ /* 0x004fe200078e00ff */
[----:B------:R-:W-:-:S04]  /*2780*/  ISETP.NE.AND P0, PT, R2, 0x1, PT ;  /* 0x000000010200780c */ /* 0x000fc80003f05270 */
[----:B---3--:R-:W-:-:S04]  /*2790*/  SHF.R.U32.HI R6, RZ, R6, R3 ;  /* 0x00000006ff067219 */ /* 0x008fc80000011603 */
[----:B------:R-:W-:Y:S02]  /*27a0*/  SEL R3, R11, R6, !P0 ;  /* 0x000000060b037207 */ /* 0x000fe40004000000 */
[----:B----4-:R-:W-:-:S04]  /*27b0*/  ISETP.NE.AND P1, PT, R16, 0x1, PT ;  /* 0x000000011000780c */ /* 0x010fc80003f25270 */
[----:B------:R-:W-:-:S05]  /*27c0*/  SEL R4, R13, R4, !P1 ;  /* 0x000000040d047207 */ /* 0x000fca0004800000 */
[----:B------:R-:W-:Y:S02]  /*27d0*/  IMAD.IADD R5, R3, 0x1, -R4 ;  /* 0x0000000103057824 */ /* 0x000fe400078e0a04 */
[----:B------:R-:W-:Y:S02]  /*27e0*/  IMAD.IADD R3, R4, 0x1, -R3 ;  /* 0x0000000104037824 */ /* 0x000fe400078e0a03 */
[----:B------:R-:W-:Y:S02]  /*27f0*/  IMAD R13, R5, R16, R13 ;  /* 0x00000010050d7224 */ /* 0x000fe400078e020d */
[----:B------:R-:W-:-:S07]  /*2800*/  IMAD R11, R3, R2, R11 ;  /* 0x00000002030b7224 */ /* 0x000fce00078e020b */
.L_x_38:
[----:B------:R-:W-:Y:S01]  /*2810*/  VIADD R14, R14, 0x1 ;  /* 0x000000010e0e7836 */ /* 0x000fe20000000000 */
[----:B------:R-:W-:Y:S01]  /*2820*/  PLOP3.LUT P1, PT, PT, PT, PT, 0x80, 0x8 ;  /* 0x000000000008781c */ /* 0x000fe20003f2f070 */
[----:B------:R-:W-:Y:S02]  /*2830*/  IMAD.IADD R21, R13, 0x1, R68 ;  /* 0x000000010d157824 */ /* 0x000fe400078e0244 */
[----:B------:R-:W-:Y:S01]  /*2840*/  IMAD.IADD R20, R11, 0x1, R66 ;  /* 0x000000010b147824 */ /* 0x000fe200078e0242 */
[----:B------:R-:W-:-:S04]  /*2850*/  ISETP.NE.AND P0, PT, R14, 0x2, PT ;  /* 0x000000020e00780c */ /* 0x000fc80003f05270 */
[----:B------:R-:W-:Y:S02]  /*2860*/  SEL R3, RZ, 0x1, P0 ;  /* 0x00000001ff037807 */ /* 0x000fe40000000000 */
[----:B------:R-:W-:Y:S02]  /*2870*/  SEL R14, R14, RZ, P0 ;  /* 0x000000ff0e0e7207 */ /* 0x000fe40000000000 */
[----:B------:R-:W-:Y:S01]  /*2880*/  LOP3.LUT R12, R12, R3, RZ, 0x3c, !PT ;  /* 0x000000030c0c7212 */ /* 0x000fe200078e3cff */
[----:B------:R-:W-:Y:S06]  /*2890*/  @P2 BRA `(.L_x_39) ;  /* 0xffffffec00282947 */ /* 0x000fec000383ffff */
[----:B------:R-:W-:Y:S01]  /*28a0*/  UIADD3 UR4, UPT, UPT, UR4, 0x18, URZ ;  /* 0x0000001804047890 */ /* 0x000fe2000fffe0ff */
[----:B------:R-:W-:-:S03]  /*28b0*/  SHF.L.U32 R3, R15, 0x1f, RZ ;  /* 0x0000001f0f037819 */ /* 0x000fc600000006ff */
[----:B------:R-:W-:-:S09]  /*28c0*/  ULEA UR5, UR6, UR4, 0x3 ;  /* 0x0000000406057291 */ /* 0x000fd2000f8e18ff */
[----:B------:R-:W1:Y:S02]  /*28d0*/  SYNCS.PHASECHK.TRANS64.TRYWAIT P0, [UR5], R3 ;  /* 0x00000003ff0075a7 */ /* 0x000e640008001105 */
[----:B-1----:R-:W-:Y:S05]  /*28e0*/  @!P0 BRA `(.L_x_40) ;  /* 0x0000008c004c8947 */ /* 0x002fea0003800000 */
.L_x_175:
[----:B------:R-:W-:-:S04]  /*28f0*/  UIADD3 UR6, UPT, UPT, UR6, 0x1, URZ ;  /* 0x0000000106067890 */ /* 0x000fc8000fffe0ff */
[----:B------:R-:W-:-:S04]  /*2900*/  UISETP.NE.AND UP0, UPT, UR6, 0x3, UPT ;  /* 0x000000030600788c */ /* 0x000fc8000bf05270 */
[----:B------:R-:W-:Y:S02]  /*2910*/  USEL UR7, URZ, 0x1, UP0 ;  /* 0x00000001ff077887 */ /* 0x000fe40008000000 */
[----:B------:R-:W-:-:S04]  /*2920*/  USEL UR6, UR6, URZ, UP0 ;  /* 0x000000ff06067287 */ /* 0x000fc80008000000 */
[----:B------:R-:W-:Y:S01]  /*2930*/  ULEA UR5, UR6, UR4, 0x3 ;  /* 0x0000000406057291 */ /* 0x000fe2000f8e18ff */
[----:B------:R-:W-:-:S04]  /*2940*/  LOP3.LUT R15, R15, UR7, RZ, 0x3c, !PT ;  /* 0x000000070f0f7c12 */ /* 0x000fc8000f8e3cff */
[----:B-1----:R-:W-:-:S04]  /*2950*/  SHF.L.U32 R3, R15, 0x1f, RZ ;  /* 0x0000001f0f037819 */ /* 0x002fc800000006ff */
[----:B------:R-:W1:Y:S02]  /*2960*/  SYNCS.PHASECHK.TRANS64.TRYWAIT P0, [UR5], R3 ;  /* 0x00000003ff0075a7 */ /* 0x000e640008001105 */
[----:B-1----:R-:W-:Y:S05]  /*2970*/  @!P0 BRA `(.L_x_41) ;  /* 0x0000008c00408947 */ /* 0x002fea0003800000 */
.L_x_177:
[----:B------:R-:W-:-:S04]  /*2980*/  UIADD3 UR6, UPT, UPT, UR6, 0x1, URZ ;  /* 0x0000000106067890 */ /* 0x000fc8000fffe0ff */
[----:B------:R-:W-:-:S04]  /*2990*/  UISETP.NE.AND UP0, UPT, UR6, 0x3, UPT ;  /* 0x000000030600788c */ /* 0x000fc8000bf05270 */
[----:B------:R-:W-:Y:S02]  /*29a0*/  USEL UR5, URZ, 0x1, UP0 ;  /* 0x00000001ff057887 */ /* 0x000fe40008000000 */
[----:B------:R-:W-:-:S04]  /*29b0*/  USEL UR6, UR6, URZ, UP0 ;  /* 0x000000ff06067287 */ /* 0x000fc80008000000 */
[----:B------:R-:W-:Y:S01]  /*29c0*/  ULEA UR6, UR6, UR4, 0x3 ;  /* 0x0000000406067291 */ /* 0x000fe2000f8e18ff */
[----:B-1----:R-:W-:-:S04]  /*29d0*/  LOP3.LUT R3, R15, UR5, RZ, 0x3c, !PT ;  /* 0x000000050f037c12 */ /* 0x002fc8000f8e3cff */
[----:B------:R-:W-:Y:S01]  /*29e0*/  SHF.L.U32 R3, R3, 0x1f, RZ ;  /* 0x0000001f03037819 */ /* 0x000fe200000006ff */
[----:B----4-:R-:W-:-:S07]  /*29f0*/  IMAD.U32 R0, RZ, RZ, UR6 ;  /* 0x00000006ff007e24 */ /* 0x010fce000f8e00ff */
.L_x_42:
[----:B-1----:R1:W2:Y:S02]  /*2a00*/  SYNCS.PHASECHK.TRANS64.TRYWAIT P0, [R0+URZ], R3 ;  /* 0x00000003000075a7 */ /* 0x0022a400080011ff */
[----:B--2---:R-:W-:Y:S05]  /*2a10*/  @!P0 NANOSLEEP.SYNCS 0x989680 ;  /* 0x009896800000895d */ /* 0x004fea0003900000 */
[----:B------:R-:W2:Y:S02]  /*2a20*/  @!P0 SYNCS.PHASECHK.TRANS64 P0, [R0+URZ], R3 ;  /* 0x00000003000085a7 */ /* 0x000ea400080010ff */
[----:B--2---:R-:W-:Y:S05]  /*2a30*/  @P0 EXIT ;  /* 0x000000000000094d */ /* 0x004fea0003800000 */
[----:B------:R-:W-:Y:S05]  /*2a40*/  BRA `(.L_x_42) ;  /* 0xfffffffc00ec7947 */ /* 0x000fea000383ffff */
.L_x_17:
[----:B------:R-:W-:-:S04]  /*2a50*/  UISETP.NE.AND UP1, UPT, UR37, URZ, UPT ;  /* 0x000000ff2500728c */ /* 0x000fc8000bf25270 */
[----:B------:R-:W-:-:S09]  /*2a60*/  UISETP.NE.OR UP1, UPT, UR8, 0x1, UP1 ;  /* 0x000000010800788c */ /* 0x000fd20008f25670 */
[----:B------:R-:W-:Y:S05]  /*2a70*/  BRA.U UP1, `(.L_x_43) ;  /* 0x0000000501487547 */ /* 0x000fea000b800000 */
[----:B------:R-:W-:Y:S01]  /*2a80*/  ISETP.NE.AND P2, PT, R2, RZ, PT ;  /* 0x000000ff0200720c */ /* 0x000fe20003f45270 */
[----:B------:R-:W-:Y:S01]  /*2a90*/  IMAD.MOV.U32 R12, RZ, RZ, 0x1 ;  /* 0x00000001ff0c7424 */ /* 0x000fe200078e00ff */
[----:B------:R-:W-:Y:S02]  /*2aa0*/  CS2R R10, SRZ ;  /* 0x00000000000a7805 */ /* 0x000fe4000001ff00 */
[----:B------:R-:W-:Y:S01]  /*2ab0*/  CS2R R8, SRZ ;  /* 0x0000000000087805 */ /* 0x000fe2000001ff00 */
[----:B------:R-:W-:Y:S01]  /*2ac0*/  UMOV UR4, 0x400 ;  /* 0x0000040000047882 */ /* 0x000fe20000000000 */
[----:B------:R-:W-:Y:S01]  /*2ad0*/  UMOV UR6, URZ ;  /* 0x000000ff00067c82 */ /* 0x000fe20008000000 */
[----:B------:R-:W-:-:S12]  /*2ae0*/  ULEA UR37, UR37, UR4, 0x18 ;  /* 0x0000000425257291 */ /* 0x000fd8000f8ec0ff */
.L_x_47:
[----:B------:R-:W-:Y:S02]  /*2af0*/  LEA R0, R8, UR37, 0x3 ;  /* 0x0000002508007c11 */ /* 0x000fe4000f8e18ff */
[----:B------:R-:W-:-:S03]  /*2b00*/  SHF.L.U32 R5, R9, 0x1f, RZ ;  /* 0x0000001f09057819 */ /* 0x000fc600000006ff */
[----:B------:R-:W-:Y:S01]  /*2b10*/  VIADD R4, R0, 0xf0 ;  /* 0x000000f000047836 */ /* 0x000fe20000000000 */
[----:B------:R-:W1:Y:S02]  /*2b20*/  SYNCS.PHASECHK.TRANS64.TRYWAIT P0, [R0+URZ+0xe0], R5 ;  /* 0x0000e005000075a7 */ /* 0x000e6400080011ff */
[----:B-1----:R-:W-:Y:S05]  /*2b30*/  @!P0 BRA `(.L_x_44) ;  /* 0x0000008800e88947 */ /* 0x002fea0003800000 */
.L_x_178:
[----:B------:R-:W-:Y:S01]  /*2b40*/  ULEA UR5, UR6, UR37, 0x3 ;  /* 0x0000002506057291 */ /* 0x000fe2000f8e18ff */
[----:B------:R-:W-:Y:S02]  /*2b50*/  PRMT R4, RZ, 0x654, R4 ;  /* 0x00000654ff047816 */ /* 0x000fe40000000004 */
[----:B-1----:R-:W-:Y:S01]  /*2b60*/  SHF.L.U32 R5, R12, 0x1f, RZ ;  /* 0x0000001f0c057819 */ /* 0x002fe200000006ff */
[----:B------:R-:W-:Y:S01]  /*2b70*/  UIADD3 UR4, UPT, UPT, UR5, 0x80, URZ ;  /* 0x0000008005047890 */ /* 0x000fe2000fffe0ff */
[----:B------:R1:W-:Y:S05]  /*2b80*/  SYNCS.ARRIVE.TRANS64.RED.A1T0 RZ, [R4+URZ], RZ ;  /* 0x000000ff04ff79a7 */ /* 0x0003ea00081004ff */
[----:B------:R-:W-:Y:S01]  /*2b90*/  IMAD.U32 R7, RZ, RZ, UR4 ;  /* 0x00000004ff077e24 */ /* 0x000fe2000f8e00ff */
[----:B------:R-:W2:Y:S04]  /*2ba0*/  SYNCS.PHASECHK.TRANS64.TRYWAIT P0, [UR5+0x90], R5 ;  /* 0x00009005ff0075a7 */ /* 0x000ea80008001105 */
[----:B------:R-:W-:Y:S01]  /*2bb0*/  PRMT R6, R2, 0x654, R7 ;  /* 0x0000065402067816 */ /* 0x000fe20000000007 */
[----:B-1----:R-:W-:Y:S01]  /*2bc0*/  @!P2 IMAD.MOV.U32 R4, RZ, RZ, 0x10 ;  /* 0x00000010ff04a424 */ /* 0x002fe200078e00ff */
[----:B--2---:R-:W-:Y:S06]  /*2bd0*/  @!P0 BRA `(.L_x_45) ;  /* 0x0000008800d48947 */ /* 0x004fec0003800000 */
.L_x_180:
[----:B------:R-:W-:Y:S01]  /*2be0*/  ULEA UR4, UR6, UR37, 0x4 ;  /* 0x0000002506047291 */ /* 0x000fe2000f8e20ff */
[----:B------:R-:W-:Y:S01]  /*2bf0*/  SEL R3, R6, R3, !P2 ;  /* 0x0000000306037207 */ /* 0x000fe20005000000 */
[----:B------:R-:W-:Y:S01]  /*2c00*/  UIADD3 UR5, UPT, UPT, UR5, 0x80, URZ ;  /* 0x0000008005057890 */ /* 0x000fe2000fffe0ff */
[----:B-1----:R-:W-:Y:S01]  /*2c10*/  LEA R0, R11, UR37, 0x3 ;  /* 0x000000250b007c11 */ /* 0x002fe2000f8e18ff */
[----:B------:R-:W-:Y:S01]  /*2c20*/  UIADD3 UR4, UPT, UPT, UR4, 0x110, URZ ;  /* 0x0000011004047890 */ /* 0x000fe2000fffe0ff */
[----:B------:R-:W-:Y:S01]  /*2c30*/  SHF.L.U32 R5, R10, 0x1f, RZ ;  /* 0x0000001f0a057819 */ /* 0x000fe200000006ff */
[----:B------:R1:W-:Y:S01]  /*2c40*/  @!P2 SYNCS.ARRIVE.TRANS64.RED RZ, [R3+URZ], R4 ;  /* 0x0000000403ffa9a7 */ /* 0x0003e200080004ff */
[----:B------:R-:W-:Y:S01]  /*2c50*/  UIADD3 UR6, UPT, UPT, UR6, 0x1, URZ ;  /* 0x0000000106067890 */ /* 0x000fe2000fffe0ff */
[----:B------:R-:W-:-:S03]  /*2c60*/  VIADD R8, R8, 0x1 ;  /* 0x0000000108087836 */ /* 0x000fc60000000000 */
[----:B------:R-:W-:Y:S02]  /*2c70*/  UISETP.NE.AND UP0, UPT, UR6, 0x2, UPT ;  /* 0x000000020600788c */ /* 0x000fe4000bf05270 */
[----:B------:R-:W-:Y:S06]  /*2c80*/  UGETNEXTWORKID.BROADCAST [UR4], [UR5] ;  /* 0x00000000040073ca */ /* 0x000fec0008000100 */
[----:B------:R-:W-:Y:S01]  /*2c90*/  USEL UR4, URZ, 0x1, UP0 ;  /* 0x00000001ff047887 */ /* 0x000fe20008000000 */
[----:B------:R-:W-:Y:S01]  /*2ca0*/  ISETP.NE.AND P0, PT, R8, 0x2, PT ;  /* 0x000000020800780c */ /* 0x000fe20003f05270 */
[----:B------:R-:W-:Y:S01]  /*2cb0*/  USEL UR6, UR6, URZ, UP0 ;  /* 0x000000ff06067287 */ /* 0x000fe20008000000 */
[----:B------:R-:W2:Y:S03]  /*2cc0*/  SYNCS.PHASECHK.TRANS64.TRYWAIT P1, [R0+URZ+0x80], R5 ;  /* 0x00008005000075a7 */ /* 0x000ea600080211ff */
[----:B------:R-:W-:Y:S01]  /*2cd0*/  LOP3.LUT R12, R12, UR4, RZ, 0x3c, !PT ;  /* 0x000000040c0c7c12 */ /* 0x000fe2000f8e3cff */
[----:B-12---:R-:W-:Y:S07]  /*2ce0*/  @!P1 BRA `(.L_x_46) ;  /* 0x0000008800a89947 */ /* 0x006fee0003800000 */
.L_x_181:
[C---:B------:R-:W-:Y:S01]  /*2cf0*/  LEA R4, R11.reuse, UR37, 0x4 ;  /* 0x000000250b047c11 */ /* 0x040fe2000f8e20ff */
[----:B-1----:R-:W-:Y:S01]  /*2d00*/  VIADD R0, R0, 0x90 ;  /* 0x0000009000007836 */ /* 0x002fe20000000000 */
[----:B------:R-:W-:Y:S01]  /*2d10*/  SEL R8, R8, RZ, P0 ;  /* 0x000000ff08087207 */ /* 0x000fe20000000000 */
[----:B------:R-:W-:-:S03]  /*2d20*/  VIADD R11, R11, 0x1 ;  /* 0x000000010b0b7836 */ /* 0x000fc60000000000 */
[----:B------:R-:W1:Y:S01]  /*2d30*/  LDS.128 R4, [R4+0x110] ;  /* 0x0001100004047984 */ /* 0x000e620000000c00 */
[----:B------:R-:W-:Y:S02]  /*2d40*/  PRMT R0, RZ, 0x654, R0 ;  /* 0x00000654ff007816 */ /* 0x000fe40000000000 */
[C---:B------:R-:W-:Y:S01]  /*2d50*/  ISETP.NE.AND P1, PT, R11.reuse, 0x2, PT ;  /* 0x000000020b00780c */ /* 0x040fe20003f25270 */
[----:B------:R-:W-:Y:S01]  /*2d60*/  @!PT LDS RZ, [RZ] ;  /* 0x00000000fffff984 */ /* 0x000fe20000000800 */
[----:B------:R-:W-:Y:S01]  /*2d70*/  @!PT LDS RZ, [RZ] ;  /* 0x00000000fffff984 */ /* 0x000fe20000000800 */
[----:B------:R-:W-:Y:S01]  /*2d80*/  @!PT LDS RZ, [RZ] ;  /* 0x00000000fffff984 */ /* 0x000fe20000000800 */
[----:B------:R-:W-:Y:S01]  /*2d90*/  @!PT LDS RZ, [RZ] ;  /* 0x00000000fffff984 */ /* 0x000fe20000000800 */
[----:B------:R2:W-:Y:S06]  /*2da0*/  MEMBAR.ALL.CTA ;  /* 0x0000000000007992 */ /* 0x0005ec0000008000 */
[----:B--2---:R-:W2:Y:S01]  /*2db0*/  FENCE.VIEW.ASYNC.S ;  /* 0x00000000000073c6 */ /* 0x004ea20000000000 */
[----:B------:R-:W-:Y:S01]  /*2dc0*/  SEL R11, R11, RZ, P1 ;  /* 0x000000ff0b0b7207 */ /* 0x000fe20000800000 */
[----:B--2---:R2:W-:Y:S01]  /*2dd0*/  SYNCS.ARRIVE.TRANS64.RED.A1T0 RZ, [R0+URZ], RZ ;  /* 0x000000ff00ff79a7 */ /* 0x0045e200081004ff */
[----:B-1----:R-:W-:-:S02]  /*2de0*/  LOP3.LUT P3, RZ, R6, 0x1, RZ, 0xc0, !PT ;  /* 0x0000000106ff7812 */ /* 0x002fc4000786c0ff */
[----:B------:R-:W-:-:S04]  /*2df0*/  SEL R5, RZ, 0x1, P1 ;  /* 0x00000001ff057807 */ /* 0x000fc80000800000 */
[----:B------:R-:W-:Y:S02]  /*2e00*/  LOP3.LUT R10, R10, R5, RZ, 0x3c, !PT ;  /* 0x000000050a0a7212 */ /* 0x000fe400078e3cff */
[----:B--2---:R-:W-:-:S04]  /*2e10*/  SEL R0, RZ, 0x1, P0 ;  /* 0x00000001ff007807 */ /* 0x004fc80000000000 */
[----:B------:R-:W-:Y:S01]  /*2e20*/  LOP3.LUT R9, R9, R0, RZ, 0x3c, !PT ;  /* 0x0000000009097212 */ /* 0x000fe200078e3cff */
[----:B------:R-:W-:Y:S06]  /*2e30*/  @P3 BRA `(.L_x_47) ;  /* 0xfffffffc002c3947 */ /* 0x000fec000383ffff */
[----:B------:R-:W-:Y:S01]  /*2e40*/  ULEA UR5, UR6, UR37, 0x3 ;  /* 0x0000002506057291 */ /* 0x000fe2000f8e18ff */
[----:B------:R-:W-:-:S08]  /*2e50*/  SHF.L.U32 R3, R12, 0x1f, RZ ;  /* 0x0000001f0c037819 */ /* 0x000fd000000006ff */
[----:B------:R-:W1:Y:S02]  /*2e60*/  SYNCS.PHASECHK.TRANS64 P0, [UR5+0x90], R3 ;  /* 0x00009003ff0075a7 */ /* 0x000e640008001005 */
[----:B-1----:R-:W-:Y:S05]  /*2e70*/  @P0 BRA `(.L_x_48) ;  /* 0x0000000000080947 */ /* 0x002fea0003800000 */
[----:B------:R-:W1:Y:S02]  /*2e80*/  SYNCS.PHASECHK.TRANS64.TRYWAIT P0, [UR5+0x90], R3 ;  /* 0x00009003ff0075a7 */ /* 0x000e640008001105 */
[----:B-1----:R-:W-:Y:S05]  /*2e90*/  @!P0 BRA `(.L_x_49) ;  /* 0x0000008800508947 */ /* 0x002fea0003800000 */
.L_x_48:
[----:B------:R-:W-:-:S04]  /*2ea0*/  UIADD3 UR4, UPT, UPT, UR6, 0x1, URZ ;  /* 0x0000000106047890 */ /* 0x000fc8000fffe0ff */
[----:B------:R-:W-:-:S04]  /*2eb0*/  UISETP.NE.AND UP0, UPT, UR4, 0x2, UPT ;  /* 0x000000020400788c */ /* 0x000fc8000bf05270 */
[----:B------:R-:W-:Y:S02]  /*2ec0*/  USEL UR7, URZ, 0x1, UP0 ;  /* 0x00000001ff077887 */ /* 0x000fe40008000000 */
[----:B------:R-:W-:-:S04]  /*2ed0*/  USEL UR4, UR4, URZ, UP0 ;  /* 0x000000ff04047287 */ /* 0x000fc80008000000 */
[----:B------:R-:W-:Y:S01]  /*2ee0*/  ULEA UR4, UR4, UR37, 0x3 ;  /* 0x0000002504047291 */ /* 0x000fe2000f8e18ff */
[----:B-1----:R-:W-:-:S04]  /*2ef0*/  LOP3.LUT R3, R12, UR7, RZ, 0x3c, !PT ;  /* 0x000000070c037c12 */ /* 0x002fc8000f8e3cff */
[----:B------:R-:W-:-:S04]  /*2f00*/  SHF.L.U32 R0, R3, 0x1f, RZ ;  /* 0x0000001f03007819 */ /* 0x000fc800000006ff */
[----:B------:R-:W1:Y:S02]  /*2f10*/  SYNCS.PHASECHK.TRANS64 P0, [UR4+0x90], R0 ;  /* 0x00009000ff0075a7 */ /* 0x000e640008001004 */
[----:B-1----:R-:W-:Y:S05]  /*2f20*/  @P0 EXIT ;  /* 0x000000000000094d */ /* 0x002fea0003800000 */
[----:B------:R-:W-:Y:S02]  /*2f30*/  SHF.L.U32 R3, R3, 0x1f, RZ ;  /* 0x0000001f03037819 */ /* 0x000fe400000006ff */
[----:B------:R-:W-:-:S07]  /*2f40*/  MOV R0, UR4 ;  /* 0x0000000400007c02 */ /* 0x000fce0008000f00 */
.L_x_50:
[----:B-1----:R1:W2:Y:S02]  /*2f50*/  SYNCS.PHASECHK.TRANS64.TRYWAIT P0, [R0+URZ+0x90], R3 ;  /* 0x00009003000075a7 */ /* 0x0022a400080011ff */
[----:B--2---:R-:W-:Y:S05]  /*2f60*/  @!P0 NANOSLEEP.SYNCS 0x989680 ;  /* 0x009896800000895d */ /* 0x004fea0003900000 */
[----:B------:R-:W2:Y:S02]  /*2f70*/  @!P0 SYNCS.PHASECHK.TRANS64 P0, [R0+URZ+0x90], R3 ;  /* 0x00009003000085a7 */ /* 0x000ea400080010ff */
[----:B--2---:R-:W-:Y:S05]  /*2f80*/  @P0 EXIT ;  /* 0x000000000000094d */ /* 0x004fea0003800000 */
[----:B------:R-:W-:Y:S05]  /*2f90*/  BRA `(.L_x_50) ;  /* 0xfffffffc00ec7947 */ /* 0x000fea000383ffff */
.L_x_43:
[----:B------:R-:W-:-:S09]  /*2fa0*/  UISETP.NE.AND UP1, UPT, UR8, URZ, UPT ;  /* 0x000000ff0800728c */ /* 0x000fd2000bf25270 */
[----:B------:R-:W-:Y:S05]  /*2fb0*/  BRA.U UP1, `(.L_x_51) ;  /* 0x0000001101247547 */ /* 0x000fea000b800000 */
[----:B------:R-:W-:Y:S01]  /*2fc0*/  UMOV UR4, 0x40 ;  /* 0x0000004000047882 */ /* 0x000fe20000000000 */
[----:B------:R-:W-:Y:S01]  /*2fd0*/  NOP ;  /* 0x0000000000007918 */ /* 0x000fe20000000000 */
[----:B------:R-:W-:Y:S01]  /*2fe0*/  ULEA UR4, UR37, UR4, 0x18 ;  /* 0x0000000425047291 */ /* 0x000fe2000f8ec0ff */
[----:B------:R-:W-:Y:S02]  /*2ff0*/  UMOV UR5, 0x400 ;  /* 0x0000040000057882 */ /* 0x000fe40000000000 */
[----:B------:R-:W-:-:S06]  /*3000*/  ULEA UR37, UR37, UR5, 0x18 ;  /* 0x0000000525257291 */ /* 0x000fcc000f8ec0ff */
[----:B------:R-:W1:Y:S02]  /*3010*/  LDS.U8 R0, [UR4+0x1c] ;  /* 0x00001c04ff007984 */ /* 0x000e640008000000 */
[----:B-1----:R-:W-:-:S13]  /*3020*/  ISETP.NE.AND P0, PT, R0, RZ, PT ;  /* 0x000000ff0000720c */ /* 0x002fda0003f05270 */
[----:B------:R-:W-:Y:S05]  /*3030*/  @P0 BRA `(.L_x_52) ;  /* 0x0000000000580947 */ /* 0x000fea0003800000 */
[----:B------:R-:W-:-:S13]  /*3040*/  ELECT P0, URZ, PT ;  /* 0x0000000000ff782f */ /* 0x000fda0003800000 */
[----:B------:R-:W-:Y:S05]  /*3050*/  @!P0 BRA `(.L_x_53) ;  /* 0x0000000000608947 */ /* 0x000fea0003800000 */
[----:B------:R-:W-:Y:S01]  /*3060*/  UMOV UR5, 0x10 ;  /* 0x0000001000057882 */ /* 0x000fe20000000000 */
[----:B------:R-:W-:Y:S01]  /*3070*/  HFMA2 R0, -RZ, RZ, 0, 5.9604644775390625e-08 ;  /* 0x00000001ff007431 */ /* 0x000fe200000001ff */
[----:B------:R-:W-:-:S03]  /*3080*/  MOV R2, 0xffff ;  /* 0x0000ffff00027802 */ /* 0x000fc60000000f00 */
[----:B------:R-:W-:Y:S04]  /*3090*/  DEPBAR.LE SB1, 0x36 ;  /* 0x00009d800000791a */ /* 0x000fe80000000000 */
[----:B------:R-:W1:Y:S02]  /*30a0*/  UTCATOMSWS.FIND_AND_SET.ALIGN UP0, UR5, UR5 ;  /* 0x00000005000575e3 */ /* 0x000e640008000800 */
[----:B-1----:R-:W-:Y:S01]  /*30b0*/  MOV R3, UR5 ;  /* 0x0000000500037c02 */ /* 0x002fe20008000f00 */
[----:B------:R-:W-:Y:S06]  /*30c0*/  BRA.U UP0, `(.L_x_54) ;  /* 0x0000000100187547 */ /* 0x000fec000b800000 */
.L_x_55:
[----:B------:R-:W-:Y:S05]  /*30d0*/  NANOSLEEP 0x64 ;  /* 0x000000640000795d */ /* 0x000fea0003800000 */
[----:B------:R-:W-:-:S05]  /*30e0*/  UMOV UR5, 0x10 ;  /* 0x0000001000057882 */ /* 0x000fca0000000000 */
[----:B------:R-:W-:Y:S04]  /*30f0*/  DEPBAR.LE SB1, 0x36 ;  /* 0x00009d800000791a */ /* 0x000fe80000000000 */
[----:B------:R-:W1:Y:S02]  /*3100*/  UTCATOMSWS.FIND_AND_SET.ALIGN UP0, UR5, UR5 ;  /* 0x00000005000575e3 */ /* 0x000e640008000800 */
[----:B-1----:R-:W-:Y:S01]  /*3110*/  MOV R3, UR5 ;  /* 0x0000000500037c02 */ /* 0x002fe20008000f00 */
[----:B------:R-:W-:Y:S05]  /*3120*/  BRA.U !UP0, `(.L_x_55) ;  /* 0xfffffffd08e87547 */ /* 0x000fea000b83ffff */
.L_x_54:
[-C--:B------:R-:W-:Y:S02]  /*3130*/  SHF.L.U32 R2, R2, R3.reuse, RZ ;  /* 0x0000000302027219 */ /* 0x080fe400000006ff */
[----:B------:R-:W-:Y:S01]  /*3140*/  SHF.L.U32 R0, R0, R3, RZ ;  /* 0x0000000300007219 */ /* 0x000fe200000006ff */
[----:B------:R-:W-:Y:S02]  /*3150*/  IMAD.SHL.U32 R3, R3, 0x20, RZ ;  /* 0x0000002003037824 */ /* 0x000fe400078e00ff */
[----:B------:R1:W-:Y:S04]  /*3160*/  ATOMS.OR RZ, [UR4+0x14], R2 ;  /* 0x00001402ffff798c */ /* 0x0003e8000b000004 */
[----:B------:R1:W-:Y:S04]  /*3170*/  ATOMS.OR RZ, [UR4+0x18], R0 ;  /* 0x00001800ffff798c */ /* 0x0003e8000b000004 */
[----:B------:R1:W-:Y:S01]  /*3180*/  STS [UR37+0x130], R3 ;  /* 0x00013003ff007988 */ /* 0x0003e20008000825 */
[----:B------:R-:W-:Y:S05]  /*3190*/  BRA `(.L_x_53) ;  /* 0x0000000000107947 */ /* 0x000fea0003800000 */
.L_x_52:
[----:B------:R-:W-:Y:S02]  /*31a0*/  MOV R0, 0xffffffff ;  /* 0xffffffff00007802 */ /* 0x000fe40000000f00 */
[----:B------:R-:W-:-:S03]  /*31b0*/  MOV R2, 0x31e0 ;  /* 0x000031e000027802 */ /* 0x000fc60000000f00 */
[----:B------:R1:W-:Y:S04]  /*31c0*/  STS [UR37+0x130], R0 ;  /* 0x00013000ff007988 */ /* 0x0003e80008000825 */
[----:B-1-3-5:R-:W-:Y:S05]  /*31d0*/  CALL.REL.NOINC `($__internal_1_$__cuda_sm10x_tcgen05_guardrail_trap_phase_invalid_during_alloc) ;  /* 0x0000009000487944 */ /* 0x02afea0003c00000 */
.L_x_53:
[----:B------:R-:W-:Y:S05]  /*31e0*/  WARPSYNC.ALL ;  /* 0x0000000000007948 */ /* 0x000fea0003800000 */
[----:B------:R-:W2:Y:S01]  /*31f0*/  S2UR UR5, SR_CgaCtaId ;  /* 0x00000000000579c3 */ /* 0x000ea20000008800 */
[----:B------:R-:W-:Y:S01]  /*3200*/  UMOV UR4, 0x400 ;  /* 0x0000040000047882 */ /* 0x000fe20000000000 */
[----:B------:R-:W-:-:S06]  /*3210*/  NOP ;  /* 0x0000000000007918 */ /* 0x000fcc0000000000 */
[----:B------:R-:W-:Y:S06]  /*3220*/  BAR.ARV 0x6, 0xa0 ;  /* 0x0182800000007b1d */ /* 0x000fec0000002000 */
[----:B------:R-:W4:Y:S01]  /*3230*/  LDCU UR7, c[0x0][0x38c] ;  /* 0x00007180ff0777ac */ /* 0x000f220008000800 */
[----:B------:R-:W-:Y:S01]  /*3240*/  IMAD.MOV.U32 R11, RZ, RZ, 0x1 ;  /* 0x00000001ff0b7424 */ /* 0x000fe200078e00ff */
[----:B------:R-:W-:Y:S01]  /*3250*/  CS2R R8, SRZ ;  /* 0x0000000000087805 */ /* 0x000fe2000001ff00 */
[----:B------:R-:W-:Y:S01]  /*3260*/  IMAD.MOV.U32 R10, RZ, RZ, RZ ;  /* 0x000000ffff0a7224 */ /* 0x000fe200078e00ff */
[----:B------:R-:W3:Y:S01]  /*3270*/  LDCU UR6, c[0x0][0x38c] ;  /* 0x00007180ff0677ac */ /* 0x000ee20008000800 */
[----:B------:R-:W-:Y:S01]  /*3280*/  UMOV UR15, URZ ;  /* 0x000000ff000f7c82 */ /* 0x000fe20008000000 */
[----:B------:R-:W-:Y:S01]  /*3290*/  UMOV UR14, URZ ;  /* 0x000000ff000e7c82 */ /* 0x000fe20008000000 */
[----:B--2---:R-:W-:Y:S01]  /*32a0*/  ULEA UR5, UR5, UR4, 0x18 ;  /* 0x0000000405057291 */ /* 0x004fe2000f8ec0ff */
[----:B------:R-:W-:Y:S01]  /*32b0*/  UMOV UR32, 0x0 ;  /* 0x0000000000207882 */ /* 0x000fe20000000000 */
[----:B------:R-:W-:-:S02]  /*32c0*/  UMOV UR33, 0x8218910 ;  /* 0x0821891000217882 */ /* 0x000fc40000000000 */
[----:B------:R-:W-:Y:S02]  /*32d0*/  UIADD3 UR9, UPT, UPT, UR5, 0x8400, URZ ;  /* 0x0000840005097890 */ /* 0x000fe4000fffe0ff */
[----:B------:R-:W-:Y:S02]  /*32e0*/  UIADD3 UR10, UPT, UPT, UR5, 0x20400, URZ ;  /* 0x00020400050a7890 */ /* 0x000fe4000fffe0ff */
[----:B----4-:R-:W-:Y:S01]  /*32f0*/  UIADD3 UR7, UPT, UPT, UR7, 0x3f, URZ ;  /* 0x0000003f07077890 */ /* 0x010fe2000fffe0ff */
[----:B-1----:R-:W1:Y:S01]  /*3300*/  LDS R0, [UR5+0x130] ;  /* 0x00013005ff007984 */ /* 0x002e620008000800 */
[----:B------:R-:W-:Y:S02]  /*3310*/  USHF.R.U32.HI UR9, URZ, 0x4, UR9 ;  /* 0x00000004ff097899 */ /* 0x000fe40008011609 */
[----:B------:R-:W-:Y:S02]  /*3320*/  USHF.R.S32.HI UR4, URZ, 0x1f, UR7 ;  /* 0x0000001fff047899 */ /* 0x000fe40008011407 */
[----:B------:R-:W-:-:S02]  /*3330*/  USHF.R.U32.HI UR10, URZ, 0x4, UR10 ;  /* 0x00000004ff0a7899 */ /* 0x000fc4000801160a */
[----:B------:R-:W-:Y:S02]  /*3340*/  ULEA.HI UR4, UR4, UR7, URZ, 0x6 ;  /* 0x0000000704047291 */ /* 0x000fe4000f8f30ff */
[----:B------:R-:W-:Y:S02]  /*3350*/  ULOP3.LUT UR9, UR9, 0x3fff, URZ, 0xc0, !UPT ;  /* 0x00003fff09097892 */ /* 0x000fe4000f8ec0ff */
[----:B------:R-:W-:Y:S02]  /*3360*/  USHF.R.S32.HI UR4, URZ, 0x6, UR4 ;  /* 0x00000006ff047899 */ /* 0x000fe40008011404 */
[----:B------:R-:W-:Y:S02]  /*3370*/  ULOP3.LUT UR10, UR10, 0x3fff, URZ, 0xc0, !UPT ;  /* 0x00003fff0a0a7892 */ /* 0x000fe4000f8ec0ff */
[----:B------:R-:W-:Y:S01]  /*3380*/  UISETP.LT.AND UP0, UPT, UR4, 0x1, UPT ;  /* 0x000000010400788c */ /* 0x000fe2000bf01270 */
[----:B------:R-:W-:Y:S01]  /*3390*/  UMOV UR30, 0x0 ;  /* 0x00000000001e7882 */ /* 0x000fe20000000000 */
[----:B------:R-:W-:-:S02]  /*33a0*/  UMOV UR31, 0x8218910 ;  /* 0x08218910001f7882 */ /* 0x000fc40000000000 */
[----:B------:R-:W-:Y:S01]  /*33b0*/  USEL UR8, UR4, 0x1, !UP0 ;  /* 0x0000000104087887 */ /* 0x000fe2000c000000 */
[----:B------:R-:W-:Y:S01]  /*33c0*/  UMOV UR28, 0x0 ;  /* 0x00000000001c7882 */ /* 0x000fe20000000000 */
[----:B------:R-:W-:Y:S01]  /*33d0*/  UMOV UR29, 0x8218910 ;  /* 0x08218910001d7882 */ /* 0x000fe20000000000 */
[----:B------:R-:W-:Y:S01]  /*33e0*/  UMOV UR26, 0x0 ;  /* 0x00000000001a7882 */ /* 0x000fe20000000000 */
[----:B------:R-:W-:Y:S01]  /*33f0*/  UMOV UR27, 0x8218910 ;  /* 0x08218910001b7882 */ /* 0x000fe20000000000 */
[----:B------:R-:W-:Y:S01]  /*3400*/  UMOV UR24, 0x0 ;  /* 0x0000000000187882 */ /* 0x000fe20000000000 */
[----:B------:R-:W-:Y:S01]  /*3410*/  UMOV UR25, 0x8218910 ;  /* 0x0821891000197882 */ /* 0x000fe20000000000 */
[----:B------:R-:W-:Y:S01]  /*3420*/  UMOV UR22, 0x0 ;  /* 0x0000000000167882 */ /* 0x000fe20000000000 */
[----:B------:R-:W-:Y:S01]  /*3430*/  UMOV UR23, 0x8218910 ;  /* 0x0821891000177882 */ /* 0x000fe20000000000 */
[----:B------:R-:W-:Y:S02]  /*3440*/  ULOP3.LUT UR9, UR9, 0x2000000, URZ, 0xfc, !UPT ;  /* 0x0200000009097892 */ /* 0x000fe4000f8efcff */
[----:B------:R-:W-:-:S02]  /*3450*/  ULOP3.LUT UR10, UR10, 0x2000000, URZ, 0xfc, !UPT ;  /* 0x020000000a0a7892 */ /* 0x000fc4000f8efcff */
[----:B------:R-:W-:Y:S02]  /*3460*/  UIADD3 UR8, UPT, UPT, -UR8, URZ, URZ ;  /* 0x000000ff08087290 */ /* 0x000fe4000fffe1ff */
[----:B---3--:R-:W-:Y:S01]  /*3470*/  UISETP.GE.AND UP3, UPT, UR6, 0x1, UPT ;  /* 0x000000010600788c */ /* 0x008fe2000bf66270 */
[----:B------:R-:W-:Y:S01]  /*3480*/  UMOV UR20, 0x0 ;  /* 0x0000000000147882 */ /* 0x000fe20000000000 */
[----:B------:R-:W-:Y:S01]  /*3490*/  UMOV UR21, 0x8218910 ;  /* 0x0821891000157882 */ /* 0x000fe20000000000 */
[----:B------:R-:W-:Y:S01]  /*34a0*/  UMOV UR18, 0x0 ;  /* 0x0000000000127882 */ /* 0x000fe20000000000 */
[----:B-1----:R-:W-:Y:S01]  /*34b0*/  R2UR UR16, R0 ;  /* 0x00000000001072ca */ /* 0x002fe200000e0000 */
[----:B------:R-:W-:-:S14]  /*34c0*/  UMOV UR19, 0x8218910 ;  /* 0x0821891000137882 */ /* 0x000fdc0000000000 */
.L_x_62:
[----:B------:R-:W-:Y:S02]  /*34d0*/  LEA R0, R10, UR5, 0x3 ;  /* 0x000000050a007c11 */ /* 0x000fe4000f8e18ff */
[----:B------:R-:W-:Y:S02]  /*34e0*/  SHF.L.U32 R5, R9, 0x1f, RZ ;  /* 0x0000001f09057819 */ /* 0x000fe400000006ff */
[----:B------:R-:W-:Y:S01]  /*34f0*/  PLOP3.LUT P0, PT, PT, PT, UP3, 0x80, 0x8 ;  /* 0x000000000008781c */ /* 0x000fe20003f0f038 */
[----:B------:R-:W-:Y:S01]  /*3500*/  VIADD R3, R0, 0x90 ;  /* 0x0000009000037836 */ /* 0x000fe20000000000 */
[----:B-1----:R-:W1:Y:S02]  /*3510*/  SYNCS.PHASECHK.TRANS64.TRYWAIT P1, [R0+URZ+0x80], R5 ;  /* 0x00008005000075a7 */ /* 0x002e6400080211ff */
[----:B-1-3--:R-:W-:Y:S09]  /*3520*/  @!P1 BRA `(.L_x_56) ;  /* 0x0000008000c49947 */ /* 0x00aff20003800000 */
.L_x_183:
[----:B------:R-:W-:Y:S01]  /*3530*/  LEA R4, R10, UR5, 0x4 ;  /* 0x000000050a047c11 */ /* 0x000fe2000f8e20ff */
[----:B------:R-:W-:Y:S01]  /*3540*/  @UP3 ULEA UR7, UR14, UR5, 0x3 ;  /* 0x000000050e073291 */ /* 0x000fe2000f8e18ff */
[----:B------:R-:W-:Y:S01]  /*3550*/  PLOP3.LUT P2, PT, PT, PT, PT, 0x80, 0x8 ;  /* 0x000000000008781c */ /* 0x000fe20003f4f070 */
[----:B------:R-:W-:Y:S01]  /*3560*/  ULEA UR6, UR15, UR5, 0x3 ;  /* 0x000000050f067291 */ /* 0x000fe2000f8e18ff */
[----:B------:R-:W-:Y:S02]  /*3570*/  PRMT R3, RZ, 0x654, R3 ;  /* 0x00000654ff037816 */ /* 0x000fe40000000003 */
[----:B-1----:R-:W1:Y:S01]  /*3580*/  LDS.128 R4, [R4+0x110] ;  /* 0x0001100004047984 */ /* 0x002e620000000c00 */
[----:B------:R-:W-:Y:S02]  /*3590*/  @P0 SHF.L.U32 R2, R8, 0x1f, RZ ;  /* 0x0000001f08020819 */ /* 0x000fe400000006ff */
[----:B------:R-:W-:Y:S01]  /*35a0*/  SHF.L.U32 R0, R11, 0x1f, RZ ;  /* 0x0000001f0b007819 */ /* 0x000fe200000006ff */
[----:B------:R-:W-:Y:S01]  /*35b0*/  @!PT LDS RZ, [RZ] ;  /* 0x00000000fffff984 */ /* 0x000fe20000000800 */
[----:B------:R-:W-:Y:S01]  /*35c0*/  @!PT LDS RZ, [RZ] ;  /* 0x00000000fffff984 */ /* 0x000fe20000000800 */
[----:B------:R-:W-:Y:S01]  /*35d0*/  @!PT LDS RZ, [RZ] ;  /* 0x00000000fffff984 */ /* 0x000fe20000000800 */
[----:B------:R-:W-:Y:S01]  /*35e0*/  @!PT LDS RZ, [RZ] ;  /* 0x00000000fffff984 */ /* 0x000fe20000000800 */
[----:B------:R2:W-:Y:S06]  /*35f0*/  MEMBAR.ALL.CTA ;  /* 0x0000000000007992 */ /* 0x0005ec0000008000 */
[----:B--2---:R-:W2:Y:S02]  /*3600*/  FENCE.VIEW.ASYNC.S ;  /* 0x00000000000073c6 */ /* 0x004ea40000000000 */
[----:B--2---:R2:W-:Y:S01]  /*3610*/  SYNCS.ARRIVE.TRANS64.RED.A1T0 RZ, [R3+URZ], RZ ;  /* 0x000000ff03ff79a7 */ /* 0x0045e200081004ff */
[----:B------:R2:W3:Y:S01]  /*3620*/  @P0 SYNCS.PHASECHK.TRANS64.TRYWAIT P2, [UR7], R2 ;  /* 0x00000002ff0005a7 */ /* 0x0004e20008041107 */
[----:B------:R-:W-:Y:S01]  /*3630*/  ULEA UR7, UR15, UR16, 0x7 ;  /* 0x000000100f077291 */ /* 0x000fe2000f8e38ff */
[----:B-1----:R-:W-:Y:S01]  /*3640*/  LOP3.LUT P1, RZ, R6, 0x1, RZ, 0xc0, !PT ;  /* 0x0000000106ff7812 */ /* 0x002fe2000782c0ff */
[----:B------:R-:W1:Y:S02]  /*3650*/  SYNCS.PHASECHK.TRANS64.TRYWAIT P0, [UR6+0xc0], R0 ;  /* 0x0000c000ff0075a7 */ /* 0x000e640008001106 */
[----:B-123--:R-:W-:Y:S10]  /*3660*/  @!P0 BRA `(.L_x_57) ;  /* 0x0000008000888947 */ /* 0x00eff40003800000 */
.L_x_185:
[----:B------:R-:W-:Y:S01]  /*3670*/  IADD3 R10, PT, PT, R10, 0x1, RZ ;  /* 0x000000010a0a7810 */ /* 0x000fe20007ffe0ff */
[----:B------:R-:W-:Y:S06]  /*3680*/  BRA.U !UP3, `(.L_x_58) ;  /* 0x000000050b107547 */ /* 0x000fec000b800000 */
[----:B------:R-:W-:Y:S01]  /*3690*/  UPLOP3.LUT UP4, UPT, UPT, UPT, UPT, 0x40, 0x4 ;  /* 0x000000000004789c */ /* 0x000fe20003f8e870 */
[----:B------:R-:W-:Y:S01]  /*36a0*/  UMOV UR13, UR8 ;  /* 0x00000008000d7c82 */ /* 0x000fe20008000000 */
[----:B------:R-:W-:Y:S01]  /*36b0*/  UMOV UR12, UR4 ;  /* 0x00000004000c7c82 */ /* 0x000fe20008000000 */
[----:B------:R-:W-:-:S08]  /*36c0*/  UMOV UR17, UR14 ;  /* 0x0000000e00117c82 */ /* 0x000fd00008000000 */
.L_x_61:
[----:B------:R-:W-:Y:S02]  /*36d0*/  UIADD3 UR13, UPT, UPT, UR13, 0x1, URZ ;  /* 0x000000010d0d7890 */ /* 0x000fe4000fffe0ff */
[----:B--2---:R-:W-:Y:S02]  /*36e0*/  ULEA UR11, UR17, UR5, 0x3 ;  /* 0x00000005110b7291 */ /* 0x004fe4000f8e18ff */
[----:B------:R-:W-:Y:S01]  /*36f0*/  UISETP.NE.AND UP0, UPT, UR13, URZ, UPT ;  /* 0x000000ff0d00728c */ /* 0x000fe2000bf05270 */
[----:B---3--:R-:W-:Y:S10]  /*3700*/  @P2 BRA `(.L_x_59) ;  /* 0x00000000000c2947 */ /* 0x008ff40003800000 */
[----:B-1----:R-:W-:Y:S04]  /*3710*/  SHF.L.U32 R3, R8, 0x1f, RZ ;  /* 0x0000001f08037819 */ /* 0x002fe800000006ff */
[----:B------:R-:W1:Y:S02]  /*3720*/  SYNCS.PHASECHK.TRANS64.TRYWAIT P0, [UR11], R3 ;  /* 0x00000003ff0075a7 */ /* 0x000e64000800110b */
[----:B-1----:R-:W-:Y:S05]  /*3730*/  @!P0 BRA `(.L_x_60) ;  /* 0x00000080006c8947 */ /* 0x002fea0003800000 */
.L_x_59:
[----:B------:R-:W-:Y:S01]  /*3740*/  UISETP.NE.AND UP1, UPT, UR12, 0x1, UPT ;  /* 0x000000010c00788c */ /* 0x000fe2000bf25270 */
[----:B------:R-:W-:Y:S01]  /*3750*/  PLOP3.LUT P2, PT, PT, PT, PT, 0x80, 0x8 ;  /* 0x000000000008781c */ /* 0x000fe20003f4f070 */
[----:B------:R-:W-:Y:S02]  /*3760*/  UIADD3 UR14, UPT, UPT, UR17, 0x1, URZ ;  /* 0x00000001110e7890 */ /* 0x000fe4000fffe0ff */
[----:B------:R-:W-:Y:S02]  /*3770*/  ULEA UR64, UR17, UR10, 0xb ;  /* 0x0000000a11407291 */ /* 0x000fe4000f8e58ff */
[----:B------:R-:W-:Y:S01]  /*3780*/  UISETP.NE.AND UP2, UPT, UR14, 0x3, UPT ;  /* 0x000000030e00788c */ /* 0x000fe2000bf45270 */
[----:B------:R-:W-:Y:S01]  /*3790*/  PLOP3.LUT P0, PT, PT, PT, UP1, 0x80, 0x8 ;  /* 0x000000000008781c */ /* 0x000fe20003f0f018 */
[----:B------:R-:W-:Y:S02]  /*37a0*/  ULEA UR62, UR17, UR9, 0xb ;  /* 0x00000009113e7291 */ /* 0x000fe4000f8e58ff */
[----:B------:R-:W-:Y:S02]  /*37b0*/  USEL UR35, URZ, 0x1, UP2 ;  /* 0x00000001ff237887 */ /* 0x000fe40009000000 */
[----:B------:R-:W-:Y:S02]  /*37c0*/  USEL UR14, UR14, URZ, UP2 ;  /* 0x000000ff0e0e7287 */ /* 0x000fe40009000000 */
[----:B------:R-:W-:Y:S02]  /*37d0*/  UIADD3 UR60, UPT, UPT, UR64, 0x40, URZ ;  /* 0x00000040403c7890 */ /* 0x000fe4000fffe0ff */
[----:B------:R-:W-:Y:S01]  /*37e0*/  @UP1 ULEA UR34, UR14, UR5, 0x3 ;  /* 0x000000050e221291 */ /* 0x000fe2000f8e18ff */
[----:B------:R-:W-:Y:S01]  /*37f0*/  LOP3.LUT R8, R8, UR35, RZ, 0x3c, !PT ;  /* 0x0000002308087c12 */ /* 0x000fe2000f8e3cff */
[----:B------:R-:W-:Y:S02]  /*3800*/  UIADD3 UR58, UPT, UPT, UR62, 0x40, URZ ;  /* 0x000000403e3a7890 */ /* 0x000fe4000fffe0ff */
[----:B------:R-:W-:Y:S01]  /*3810*/  UIADD3 UR56, UPT, UPT, UR64, 0x80, URZ ;  /* 0x0000008040387890 */ /* 0x000fe2000fffe0ff */
[----:B-1----:R-:W-:Y:S01]  /*3820*/  @P0 SHF.L.U32 R0, R8, 0x1f, RZ ;  /* 0x0000001f08000819 */ /* 0x002fe200000006ff */
[----:B------:R-:W-:Y:S02]  /*3830*/  UIADD3 UR54, UPT, UPT, UR62, 0x80, URZ ;  /* 0x000000803e367890 */ /* 0x000fe4000fffe0ff */
[----:B------:R-:W-:Y:S01]  /*3840*/  UIADD3 UR52, UPT, UPT, UR64, 0xc0, URZ ;  /* 0x000000c040347890 */ /* 0x000fe2000fffe0ff */
[----:B------:R2:W3:Y:S01]  /*3850*/  @P0 SYNCS.PHASECHK.TRANS64.TRYWAIT P2, [UR34], R0 ;  /* 0x00000000ff0005a7 */ /* 0x0004e20008041122 */
[----:B------:R-:W-:Y:S02]  /*3860*/  UIADD3 UR50, UPT, UPT, UR62, 0xc0, URZ ;  /* 0x000000c03e327890 */ /* 0x000fe4000fffe0ff */
        /* <DEDUP_REMOVED lines=9> */
[----:B------:R-:W-:Y:S01]  /*3900*/  UIADD3 UR12, UPT, UPT, UR12, -0x1, URZ ;  /* 0xffffffff0c0c7890 */ /* 0x000fe2000fffe0ff */
[----:B------:R-:W-:Y:S01]  /*3910*/  UMOV UR65, 0x20004020 ;  /* 0x2000402000417882 */ /* 0x000fe20000000000 */
[----:B------:R-:W-:Y:S01]  /*3920*/  UMOV UR63, 0x20004020 ;  /* 0x20004020003f7882 */ /* 0x000fe20000000000 */
[----:B------:R-:W-:Y:S01]  /*3930*/  UMOV UR61, 0x20004020 ;  /* 0x20004020003d7882 */ /* 0x000fe20000000000 */
[----:B------:R2:W-:Y:S01]  /*3940*/  UTCHMMA gdesc[UR62], gdesc[UR64], tmem[UR7], tmem[UR32], idesc[UR33], UP4 ;  /* 0x00ff20403e0075ea */ /* 0x0005e2000a000007 */
[----:B------:R-:W-:Y:S01]  /*3950*/  UPLOP3.LUT UP4, UPT, UPT, UPT, UPT, 0x80, 0x8 ;  /* 0x000000000008789c */ /* 0x000fe20003f8f070 */
[----:B------:R-:W-:Y:S01]  /*3960*/  UMOV UR59, 0x20004020 ;  /* 0x20004020003b7882 */ /* 0x000fe20000000000 */
[----:B------:R-:W-:Y:S01]  /*3970*/  UMOV UR57, 0x20004020 ;  /* 0x2000402000397882 */ /* 0x000fe20000000000 */
[----:B------:R2:W-:Y:S01]  /*3980*/  UTCHMMA gdesc[UR58], gdesc[UR60], tmem[UR7], tmem[UR30], idesc[UR31], UPT ;  /* 0x00ff1e3c3a0075ea */ /* 0x0005e2000b800007 */
        /* <DEDUP_REMOVED lines=14> */
[----:B------:R-:W-:Y:S01]  /*3a70*/  UMOV UR35, 0x20004020 ;  /* 0x2000402000237882 */ /* 0x000fe20000000000 */
[----:B------:R2:W-:Y:S01]  /*3a80*/  UTCHMMA gdesc[UR38], gdesc[UR40], tmem[UR7], tmem[UR20], idesc[UR21], UPT ;  /* 0x00ff1428260075ea */ /* 0x0005e2000b800007 */
[----:B------:R2:W-:Y:S01]  /*3a90*/  UTCHMMA gdesc[UR34], gdesc[UR36], tmem[UR7], tmem[UR18], idesc[UR19], UPT ;  /* 0x00ff1224220075ea */ /* 0x0005e2000b800007 */
[----:B------:R2:W-:Y:S01]  /*3aa0*/  UTCBAR [UR11], URZ ;  /* 0x000000ff0b0073e9 */ /* 0x0005e200080000ff */
[----:B------:R-:W-:Y:S01]  /*3ab0*/  UMOV UR17, UR14 ;  /* 0x0000000e00117c82 */ /* 0x000fe20008000000 */
[----:B------:R-:W-:Y:S05]  /*3ac0*/  BRA.U UP0, `(.L_x_61) ;  /* 0xfffffffd00007547 */ /* 0x000fea000b83ffff */
.L_x_58:
[----:B------:R-:W-:Y:S01]  /*3ad0*/  UIADD3 UR15, UPT, UPT, UR15, 0x1, URZ ;  /* 0x000000010f0f7890 */ /* 0x000fe2000fffe0ff */
[C---:B------:R-:W-:Y:S01]  /*3ae0*/  ISETP.NE.AND P0, PT, R10.reuse, 0x2, PT ;  /* 0x000000020a00780c */ /* 0x040fe20003f05270 */
[----:B--2---:R-:W-:Y:S02]  /*3af0*/  UIADD3 UR7, UPT, UPT, UR6, 0xa0, URZ ;  /* 0x000000a006077890 */ /* 0x004fe4000fffe0ff */
[----:B------:R-:W-:Y:S01]  /*3b00*/  UISETP.NE.AND UP0, UPT, UR15, 0x4, UPT ;  /* 0x000000040f00788c */ /* 0x000fe2000bf05270 */
[----:B-1----:R-:W-:Y:S02]  /*3b10*/  SEL R0, RZ, 0x1, P0 ;  /* 0x00000001ff007807 */ /* 0x002fe40000000000 */
[----:B------:R-:W-:Y:S01]  /*3b20*/  SEL R10, R10, RZ, P0 ;  /* 0x000000ff0a0a7207 */ /* 0x000fe20000000000 */
[----:B------:R-:W-:Y:S01]  /*3b30*/  USEL UR6, URZ, 0x1, UP0 ;  /* 0x00000001ff067887 */ /* 0x000fe20008000000 */
[----:B------:R-:W-:Y:S01]  /*3b40*/  LOP3.LUT R9, R9, R0, RZ, 0x3c, !PT ;  /* 0x0000000009097212 */ /* 0x000fe200078e3cff */
[----:B------:R-:W-:Y:S01]  /*3b50*/  USEL UR15, UR15, URZ, UP0 ;  /* 0x000000ff0f0f7287 */ /* 0x000fe20008000000 */
[----:B------:R1:W-:Y:S03]  /*3b60*/  UTCBAR [UR7], URZ ;  /* 0x000000ff070073e9 */ /* 0x0003e600080000ff */
[----:B------:R-:W-:Y:S01]  /*3b70*/  LOP3.LUT R11, R11, UR6, RZ, 0x3c, !PT ;  /* 0x000000060b0b7c12 */ /* 0x000fe2000f8e3cff */
[----:B------:R-:W-:Y:S07]  /*3b80*/  @P1 BRA `(.L_x_62) ;  /* 0xfffffff800501947 */ /* 0x000fee000383ffff */
[----:B------:R-:W2:Y:S01]  /*3b90*/  S2UR UR4, SR_CgaCtaId ;  /* 0x00000000000479c3 */ /* 0x000ea20000008800 */
[----:B------:R-:W-:Y:S01]  /*3ba0*/  ELECT P0, URZ, PT ;  /* 0x0000000000ff782f */ /* 0x000fe20003800000 */
[----:B------:R-:W-:Y:S01]  /*3bb0*/  IMAD.MOV.U32 R0, RZ, RZ, 0x1 ;  /* 0x00000001ff007424 */ /* 0x000fe200078e00ff */
[----:B------:R-:W-:Y:S01]  /*3bc0*/  UIADD3 UR5, UPT, UPT, UR5, 0xc0, URZ ;  /* 0x000000c005057890 */ /* 0x000fe2000fffe0ff */
[----:B------:R-:W-:Y:S01]  /*3bd0*/  SHF.L.U32 R3, R11, 0x1f, RZ ;  /* 0x0000001f0b037819 */ /* 0x000fe200000006ff */
[----:B------:R-:W-:-:S03]  /*3be0*/  UMOV UR6, 0x40 ;  /* 0x0000004000067882 */ /* 0x000fc60000000000 */
[----:B------:R-:W-:Y:S01]  /*3bf0*/  UVIRTCOUNT.DEALLOC.SMPOOL 0x80 ;  /* 0x000000800000784c */ /* 0x000fe20000000000 */
[----:B--2---:R-:W-:Y:S02]  /*3c00*/  ULEA UR4, UR4, UR6, 0x18 ;  /* 0x0000000604047291 */ /* 0x004fe4000f8ec0ff */
[----:B------:R-:W-:-:S07]  /*3c10*/  ULEA UR6, UR15, UR5, 0x3 ;  /* 0x000000050f067291 */ /* 0x000fce000f8e18ff */
[----:B------:R2:W-:Y:S02]  /*3c20*/  @P0 STS.U8 [UR4+0x1c], R0 ;  /* 0x00001c00ff000988 */ /* 0x0005e40008000004 */
[----:B------:R-:W4:Y:S02]  /*3c30*/  SYNCS.PHASECHK.TRANS64.TRYWAIT P0, [UR6], R3 ;  /* 0x00000003ff0075a7 */ /* 0x000f240008001106 */
[----:B--2-4-:R-:W-:Y:S05]  /*3c40*/  @!P0 BRA `(.L_x_63) ;  /* 0x0000007c00408947 */ /* 0x014fea0003800000 */
.L_x_188:
[----:B-1----:R-:W-:-:S04]  /*3c50*/  UIADD3 UR7, UPT, UPT, UR15, 0x1, URZ ;  /* 0x000000010f077890 */ /* 0x002fc8000fffe0ff */
[----:B------:R-:W-:-:S04]  /*3c60*/  UISETP.NE.AND UP0, UPT, UR7, 0x4, UPT ;  /* 0x000000040700788c */ /* 0x000fc8000bf05270 */
[----:B------:R-:W-:Y:S02]  /*3c70*/  USEL UR8, URZ, 0x1, UP0 ;  /* 0x00000001ff087887 */ /* 0x000fe40008000000 */
[----:B------:R-:W-:-:S04]  /*3c80*/  USEL UR7, UR7, URZ, UP0 ;  /* 0x000000ff07077287 */ /* 0x000fc80008000000 */
[----:B------:R-:W-:Y:S01]  /*3c90*/  ULEA UR6, UR7, UR5, 0x3 ;  /* 0x0000000507067291 */ /* 0x000fe2000f8e18ff */
[----:B------:R-:W-:-:S04]  /*3ca0*/  LOP3.LUT R2, R11, UR8, RZ, 0x3c, !PT ;  /* 0x000000080b027c12 */ /* 0x000fc8000f8e3cff */
[----:B--2---:R-:W-:-:S04]  /*3cb0*/  SHF.L.U32 R3, R2, 0x1f, RZ ;  /* 0x0000001f02037819 */ /* 0x004fc800000006ff */
[----:B------:R-:W1:Y:S02]  /*3cc0*/  SYNCS.PHASECHK.TRANS64.TRYWAIT P0, [UR6], R3 ;  /* 0x00000003ff0075a7 */ /* 0x000e640008001106 */
[----:B-1----:R-:W-:Y:S05]  /*3cd0*/  @!P0 BRA `(.L_x_64) ;  /* 0x0000007c00348947 */ /* 0x002fea0003800000 */
.L_x_190:
        /* <DEDUP_REMOVED lines=9> */
.L_x_192:
[----:B------:R-:W-:-:S04]  /*3d70*/  UIADD3 UR7, UPT, UPT, UR7, 0x1, URZ ;  /* 0x0000000107077890 */ /* 0x000fc8000fffe0ff */
[----:B------:R-:W-:-:S04]  /*3d80*/  UISETP.NE.AND UP0, UPT, UR7, 0x4, UPT ;  /* 0x000000040700788c */ /* 0x000fc8000bf05270 */
[----:B------:R-:W-:Y:S02]  /*3d90*/  USEL UR6, URZ, 0x1, UP0 ;  /* 0x00000001ff067887 */ /* 0x000fe40008000000 */
[----:B------:R-:W-:-:S04]  /*3da0*/  USEL UR7, UR7, URZ, UP0 ;  /* 0x000000ff07077287 */ /* 0x000fc80008000000 */
[----:B------:R-:W-:Y:S01]  /*3db0*/  ULEA UR7, UR7, UR5, 0x3 ;  /* 0x0000000507077291 */ /* 0x000fe2000f8e18ff */
[----:B-1----:R-:W-:-:S04]  /*3dc0*/  LOP3.LUT R3, R2, UR6, RZ, 0x3c, !PT ;  /* 0x0000000602037c12 */ /* 0x002fc8000f8e3cff */
[----:B------:R-:W-:-:S04]  /*3dd0*/  SHF.L.U32 R3, R3, 0x1f, RZ ;  /* 0x0000001f03037819 */ /* 0x000fc800000006ff */
[----:B------:R-:W1:Y:S02]  /*3de0*/  SYNCS.PHASECHK.TRANS64.TRYWAIT P0, [UR7], R3 ;  /* 0x00000003ff0075a7 */ /* 0x000e640008001107 */
[----:B-1----:R-:W-:Y:S05]  /*3df0*/  @!P0 BRA `(.L_x_66) ;  /* 0x0000007c001c8947 */ /* 0x002fea0003800000 */
.L_x_194:
[----:B------:R-:W-:Y:S01]  /*3e00*/  NOP ;  /* 0x0000000000007918 */ /* 0x000fe20000000000 */
[----:B-1----:R-:W1:Y:S01]  /*3e10*/  LDS R0, [UR4+0x14] ;  /* 0x00001404ff007984 */ /* 0x002e620008000800 */
[----:B------:R-:W-:Y:S01]  /*3e20*/  ULOP3.LUT UR6, UR16, 0xffff, URZ, 0xc0, !UPT ;  /* 0x0000ffff10067892 */ /* 0x000fe2000f8ec0ff */
[----:B------:R-:W-:Y:S01]  /*3e30*/  UMOV UR8, 0xffff ;  /* 0x0000ffff00087882 */ /* 0x000fe20000000000 */
[----:B------:R-:W-:Y:S02]  /*3e40*/  UMOV UR5, 0x1 ;  /* 0x0000000100057882 */ /* 0x000fe40000000000 */
[----:B------:R-:W-:-:S04]  /*3e50*/  USHF.R.U32.HI UR6, URZ, 0x5, UR6 ;  /* 0x00000005ff067899 */ /* 0x000fc80008011606 */
[----:B------:R-:W-:Y:S02]  /*3e60*/  USHF.L.U32 UR8, UR8, UR6, URZ ;  /* 0x0000000608087299 */ /* 0x000fe400080006ff */
[----:B------:R-:W-:-:S04]  /*3e70*/  USHF.L.U32 UR5, UR5, UR6, URZ ;  /* 0x0000000605057299 */ /* 0x000fc800080006ff */
[----:B-1----:R-:W-:-:S04]  /*3e80*/  LOP3.LUT R0, R0, UR8, RZ, 0xc0, !PT ;  /* 0x0000000800007c12 */ /* 0x002fc8000f8ec0ff */
[----:B------:R-:W-:-:S13]  /*3e90*/  ISETP.NE.AND P0, PT, R0, UR8, PT ;  /* 0x0000000800007c0c */ /* 0x000fda000bf05270 */
[----:B------:R-:W-:Y:S05]  /*3ea0*/  @P0 BRA `(.L_x_67) ;  /* 0x0000000000580947 */ /* 0x000fea0003800000 */
[----:B------:R-:W1:Y:S02]  /*3eb0*/  LDS R0, [UR4+0x18] ;  /* 0x00001804ff007984 */ /* 0x000e640008000800 */
[----:B-1----:R-:W-:-:S04]  /*3ec0*/  LOP3.LUT R0, R0, UR5, RZ, 0xc0, !PT ;  /* 0x0000000500007c12 */ /* 0x002fc8000f8ec0ff */
[----:B------:R-:W-:-:S13]  /*3ed0*/  ISETP.NE.AND P0, PT, R0, UR5, PT ;  /* 0x0000000500007c0c */ /* 0x000fda000bf05270 */
[----:B------:R-:W-:Y:S05]  /*3ee0*/  @P0 BRA `(.L_x_68) ;  /* 0x00000000003c0947 */ /* 0x000fea0003800000 */
[----:B------:R-:W1:Y:S01]  /*3ef0*/  S2R R2, SR_LANEID ;  /* 0x0000000000027919 */ /* 0x000e620000000000 */
[----:B------:R-:W-:Y:S01]  /*3f00*/  ULOP3.LUT UR8, URZ, UR8, URZ, 0x33, !UPT ;  /* 0x00000008ff087292 */ /* 0x000fe2000f8e33ff */
[----:B------:R-:W-:Y:S01]  /*3f10*/  LOP3.LUT R4, RZ, UR5, RZ, 0x33, !PT ;  /* 0x00000005ff047c12 */ /* 0x000fe2000f8e33ff */
[----:B------:R-:W-:Y:S02]  /*3f20*/  VOTEU.ANY UR7, UPT, PT ;  /* 0x0000000000077886 */ /* 0x000fe400038e0100 */
[----:B------:R-:W-:Y:S01]  /*3f30*/  UFLO.U32 UR7, UR7 ;  /* 0x00000007000772bd */ /* 0x000fe200080e0000 */
[----:B------:R-:W2:Y:S01]  /*3f40*/  REDUX UR5, R4 ;  /* 0x00000000040573c4 */ /* 0x000ea20000000000 */
[----:B------:R-:W-:-:S06]  /*3f50*/  IMAD.U32 R0, RZ, RZ, UR8 ;  /* 0x00000008ff007e24 */ /* 0x000fcc000f8e00ff */
[----:B------:R4:W-:Y:S01]  /*3f60*/  UTCATOMSWS.AND URZ, UR8 ;  /* 0x0000000800ff79e3 */ /* 0x0009e20008000000 */
[----:B------:R-:W3:Y:S01]  /*3f70*/  REDUX UR6, R0 ;  /* 0x00000000000673c4 */ /* 0x000ee20000000000 */
[----:B-1----:R-:W-:Y:S01]  /*3f80*/  ISETP.EQ.U32.AND P0, PT, R2, UR7, PT ;  /* 0x0000000702007c0c */ /* 0x002fe2000bf02070 */
[----:B--2---:R-:W-:Y:S01]  /*3f90*/  IMAD.U32 R2, RZ, RZ, UR5 ;  /* 0x00000005ff027e24 */ /* 0x004fe2000f8e00ff */
[----:B---3--:R-:W-:-:S11]  /*3fa0*/  MOV R3, UR6 ;  /* 0x0000000600037c02 */ /* 0x008fd60008000f00 */
[----:B------:R4:W-:Y:S04]  /*3fb0*/  @P0 ATOMS.AND RZ, [UR4+0x14], R3 ;  /* 0x00001403ffff098c */ /* 0x0009e8000a800004 */
[----:B------:R4:W-:Y:S01]  /*3fc0*/  @P0 ATOMS.AND RZ, [UR4+0x18], R2 ;  /* 0x00001802ffff098c */ /* 0x0009e2000a800004 */
[----:B------:R-:W-:Y:S05]  /*3fd0*/  BRA `(.L_x_69) ;  /* 0x0000000000147947 */ /* 0x000fea0003800000 */
.L_x_68:
[----:B------:R-:W-:Y:S02]  /*3fe0*/  MOV R2, 0x4000 ;  /* 0x0000400000027802 */ /* 0x000fe40000000f00 */
[----:B---3-5:R-:W-:Y:S05]  /*3ff0*/  CALL.REL.NOINC `($__internal_0_$__cuda_sm10x_tcgen05_guardrail_trap_col_being_dealloced_not_returned_by_alloc) ;  /* 0x0000008000b47944 */ /* 0x028fea0003c00000 */
[----:B------:R-:W-:Y:S05]  /*4000*/  BRA `(.L_x_69) ;  /* 0x0000000000087947 */ /* 0x000fea0003800000 */
.L_x_67:
[----:B------:R-:W-:Y:S02]  /*4010*/  MOV R2, 0x4030 ;  /* 0x0000403000027802 */ /* 0x000fe40000000f00 */
[----:B---3-5:R-:W-:Y:S05]  /*4020*/  CALL.REL.NOINC `($__internal_2_$__cuda_sm10x_tcgen05_guardrail_trap_unallocated_columns_being_dealloced) ;  /* 0x0000008000c07944 */ /* 0x028fea0003c00000 */
.L_x_69:
[----:B------:R-:W-:Y:S01]  /*4030*/  NOP ;  /* 0x0000000000007918 */ /* 0x000fe20000000000 */
[----:B----4-:R-:W-:Y:S05]  /*4040*/  EXIT ;  /* 0x000000000000794d */ /* 0x010fea0003800000 */
.L_x_51:
[----:B------:R-:W-:-:S09]  /*4050*/  UISETP.NE.OR UP2, UPT, UR8, 0x3, !UP2 ;  /* 0x000000030800788c */ /* 0x000fd2000d745670 */
[----:B------:R-:W-:Y:S05]  /*4060*/  BRA.U UP2, `(.L_x_70) ;  /* 0x0000001502a07547 */ /* 0x000fea000b800000 */
[----:B------:R-:W1:Y:S01]  /*4070*/  LDC R0, c[0x0][0xb30] ;  /* 0x0002cc00ff007b82 */ /* 0x000e620000000800 */
[----:B------:R-:W2:Y:S01]  /*4080*/  LDCU.64 UR8, c[0x0][0x888] ;  /* 0x00011100ff0877ac */ /* 0x000ea20008000a00 */
[----:B------:R-:W-:Y:S02]  /*4090*/  HFMA2 R25, -RZ, RZ, 0, 0 ;  /* 0x00000000ff197431 */ /* 0x000fe400000001ff */
[----:B------:R-:W-:Y:S01]  /*40a0*/  IMAD.MOV.U32 R27, RZ, RZ, RZ ;  /* 0x000000ffff1b7224 */ /* 0x000fe200078e00ff */
[----:B------:R-:W4:Y:S01]  /*40b0*/  LDCU.64 UR4, c[0x0][0x890] ;  /* 0x00011200ff0477ac */ /* 0x000f220008000a00 */
[----:B------:R-:W-:Y:S02]  /*40c0*/  IMAD.MOV.U32 R23, RZ, RZ, 0x2000 ;  /* 0x00002000ff177424 */ /* 0x000fe400078e00ff */
[----:B------:R-:W3:Y:S01]  /*40d0*/  LDC R19, c[0x0][0x370] ;  /* 0x0000dc00ff137b82 */ /* 0x000ee20000000800 */
[----:B------:R-:W-:Y:S01]  /*40e0*/  UMOV UR7, 0x400 ;  /* 0x0000040000077882 */ /* 0x000fe20000000000 */
[----:B------:R-:W-:-:S02]  /*40f0*/  UPLOP3.LUT UP1, UPT, UPT, UPT, UPT, 0x40, 0x4 ;  /* 0x000000000004789c */ /* 0x000fc40003f2e870 */
[----:B------:R-:W-:-:S04]  /*4100*/  ULEA UR7, UR37, UR7, 0x18 ;  /* 0x0000000725077291 */ /* 0x000fc8000f8ec0ff */
[----:B------:R-:W3:Y:S01]  /*4110*/  LDC R2, c[0x0][0xb0c] ;  /* 0x0002c300ff027b82 */ /* 0x000ee20000000800 */
[----:B------:R-:W-:Y:S02]  /*4120*/  UIADD3 UR41, UPT, UPT, UR7, 0x30, URZ ;  /* 0x0000003007297890 */ /* 0x000fe4000fffe0ff */
[----:B--2---:R-:W-:Y:S02]  /*4130*/  UISETP.NE.U32.AND UP2, UPT, UR8, URZ, UPT ;  /* 0x000000ff0800728c */ /* 0x004fe4000bf45070 */
[----:B------:R-:W-:Y:S02]  /*4140*/  UIADD3 UR33, UPT, UPT, UR7, 0x38, URZ ;  /* 0x0000003807217890 */ /* 0x000fe4000fffe0ff */
[----:B----4-:R-:W-:Y:S01]  /*4150*/  UISETP.NE.U32.AND UP3, UPT, UR4, URZ, UPT ;  /* 0x000000ff0400728c */ /* 0x010fe2000bf65070 */
[----:B------:R-:W2:Y:S01]  /*4160*/  LDC R18, c[0x0][0xb20] ;  /* 0x0002c800ff127b82 */ /* 0x000ea20000000800 */
[----:B-1----:R-:W-:Y:S01]  /*4170*/  ISETP.NE.AND P1, PT, R0, 0x1, PT ;  /* 0x000000010000780c */ /* 0x002fe20003f25270 */
[----:B------:R-:W-:-:S02]  /*4180*/  UISETP.NE.AND.EX UP2, UPT, UR9, URZ, UPT, UP2 ;  /* 0x000000ff0900728c */ /* 0x000fc4000bf45320 */
[----:B------:R-:W-:Y:S02]  /*4190*/  UIADD3 UR25, UPT, UPT, UR7, 0x40, URZ ;  /* 0x0000004007197890 */ /* 0x000fe4000fffe0ff */
[----:B------:R-:W-:Y:S02]  /*41a0*/  UIADD3 UR17, UPT, UPT, UR7, 0x48, URZ ;  /* 0x0000004807117890 */ /* 0x000fe4000fffe0ff */
[----:B-----5:R-:W1:Y:S01]  /*41b0*/  LDC.64 R32, c[0x0][0x348] ;  /* 0x0000d200ff207b82 */ /* 0x020e620000000a00 */
[----:B------:R-:W-:-:S07]  /*41c0*/  UISETP.NE.AND.EX UP3, UPT, UR5, URZ, UPT, UP3 ;  /* 0x000000ff0500728c */ /* 0x000fce000bf65330 */
[----:B------:R-:W4:Y:S08]  /*41d0*/  LDC.64 R16, c[0x0][0xb10] ;  /* 0x0002c400ff107b82 */ /* 0x000f300000000a00 */
[----:B------:R-:W1:Y:S08]  /*41e0*/  LDC.64 R6, c[0x0][0xb18] ;  /* 0x0002c600ff067b82 */ /* 0x000e700000000a00 */
[----:B------:R-:W1:Y:S08]  /*41f0*/  LDC.64 R4, c[0x0][0xb28] ;  /* 0x0002ca00ff047b82 */ /* 0x000e700000000a00 */
[----:B--23--:R-:W1:Y:S02]  /*4200*/  LDC R22, c[0x0][0x374] ;  /* 0x0000dd00ff167b82 */ /* 0x00ce640000000800 */
.L_x_85:
[----:B------:R-:W-:Y:S02]  /*4210*/  LEA R0, R27, UR7, 0x3 ;  /* 0x000000071b007c11 */ /* 0x000fe4000f8e18ff */
[----:B------:R-:W-:Y:S02]  /*4220*/  SHF.L.U32 R3, R25, 0x1f, RZ ;  /* 0x0000001f19037819 */ /* 0x000fe400000006ff */
[----:B------:R-:W-:Y:S02]  /*4230*/  LEA R28, R27, UR7, 0x4 ;  /* 0x000000071b1c7c11 */ /* 0x000fe4000f8e20ff */
[----:B--2---:R-:W2:Y:S02]  /*4240*/  SYNCS.PHASECHK.TRANS64.TRYWAIT P0, [R0+URZ+0x80], R3 ;  /* 0x00008003000075a7 */ /* 0x004ea400080011ff */
[----:B--2---:R-:W-:Y:S05]  /*4250*/  @!P0 BRA `(.L_x_71) ;  /* 0x00000078001c8947 */ /* 0x004fea0003800000 */
.L_x_195:
[----:B------:R-:W-:Y:S01]  /*4260*/  ISETP.GE.AND P0, PT, R26, 0x1, PT ;  /* 0x000000011a00780c */ /* 0x000fe20003f06270 */
[----:B------:R-:W3:Y:S01]  /*4270*/  LDS.128 R28, [R28+0x110] ;  /* 0x000110001c1c7984 */ /* 0x000ee20000000c00 */
[----:B--2---:R-:W-:Y:S01]  /*4280*/  VIADD R0, R0, 0x90 ;  /* 0x0000009000007836 */ /* 0x004fe20000000000 */
[----:B------:R-:W-:Y:S01]  /*4290*/  @!PT LDS RZ, [RZ] ;  /* 0x00000000fffff984 */ /* 0x000fe20000000800 */
[----:B------:R-:W-:Y:S01]  /*42a0*/  @!PT LDS RZ, [RZ] ;  /* 0x00000000fffff984 */ /* 0x000fe20000000800 */
[----:B------:R-:W-:Y:S01]  /*42b0*/  @!PT LDS RZ, [RZ] ;  /* 0x00000000fffff984 */ /* 0x000fe20000000800 */
[----:B------:R-:W-:Y:S01]  /*42c0*/  @!PT LDS RZ, [RZ] ;  /* 0x00000000fffff984 */ /* 0x000fe20000000800 */
[----:B------:R2:W-:Y:S06]  /*42d0*/  MEMBAR.ALL.CTA ;  /* 0x0000000000007992 */ /* 0x0005ec0000008000 */
[----:B--2---:R-:W2:Y:S01]  /*42e0*/  FENCE.VIEW.ASYNC.S ;  /* 0x00000000000073c6 */ /* 0x004ea20000000000 */
[----:B------:R-:W-:Y:S04]  /*42f0*/  PRMT R0, RZ, 0x654, R0 ;  /* 0x00000654ff007816 */ /* 0x000fe80000000000 */
[----:B--2---:R2:W-:Y:S01]  /*4300*/  SYNCS.ARRIVE.TRANS64.RED.A1T0 RZ, [R0+URZ], RZ ;  /* 0x000000ff00ff79a7 */ /* 0x0045e200081004ff */
[----:B---3--:R-:W-:Y:S11]  /*4310*/  LOP3.LUT P3, RZ, R30, 0x1, RZ, 0xc0, !PT ;  /* 0x000000011eff7812 */ /* 0x008ff6000786c0ff */
[----:B------:R-:W-:Y:S02]  /*4320*/  @!UPT UIADD3 URZ, UPT, UPT, URZ, URZ, URZ ;  /* 0x000000fffffff290 */ /* 0x000fe4000fffe0ff */
[----:B------:R-:W-:Y:S02]  /*4330*/  @P3 MOV R13, R28 ;  /* 0x0000001c000d3202 */ /* 0x000fe40000000f00 */
[----:B------:R-:W-:Y:S01]  /*4340*/  @P3 LOP3.LUT R8, R29, 0xffff, RZ, 0xc0, !PT ;  /* 0x0000ffff1d083812 */ /* 0x000fe200078ec0ff */
[----:B--2---:R-:W-:Y:S06]  /*4350*/  @!P0 BRA `(.L_x_72) ;  /* 0x0000000000a48947 */ /* 0x004fec0003800000 */
[----:B-1----:R-:W-:Y:S01]  /*4360*/  IMAD.HI.U32 R37, R22, R7, RZ ;  /* 0x0000000716257227 */ /* 0x002fe200078e00ff */
[----:B------:R-:W-:Y:S02]  /*4370*/  ISETP.NE.AND P0, PT, R6, 0x1, PT ;  /* 0x000000010600780c */ /* 0x000fe40003f05270 */
[----:B------:R-:W-:Y:S01]  /*4380*/  ISETP.NE.AND P2, PT, R26, 0x1, PT ;  /* 0x000000011a00780c */ /* 0x000fe20003f45270 */
[----:B----4-:R-:W-:Y:S01]  /*4390*/  IMAD.HI.U32 R34, R19, R16, RZ ;  /* 0x0000001013227227 */ /* 0x010fe200078e00ff */
[----:B------:R-:W-:Y:S02]  /*43a0*/  SHF.R.U32.HI R37, RZ, R18, R37 ;  /* 0x00000012ff257219 */ /* 0x000fe40000011625 */
[----:B------:R-:W-:Y:S01]  /*43b0*/  ISETP.NE.AND P4, PT, R2, 0x1, PT ;  /* 0x000000010200780c */ /* 0x000fe20003f85270 */
[----:B------:R-:W-:Y:S01]  /*43c0*/  IMAD.HI.U32 R36, R13, R16, RZ ;  /* 0x000000100d247227 */ /* 0x000fe200078e00ff */
[----:B------:R-:W-:Y:S02]  /*43d0*/  SHF.R.U32.HI R34, RZ, R17, R34 ;  /* 0x00000011ff227219 */ /* 0x000fe40000011622 */
[----:B------:R-:W-:Y:S01]  /*43e0*/  SEL R3, R22, R37, !P0 ;  /* 0x0000002516037207 */ /* 0x000fe20004000000 */
[C---:B------:R-:W-:Y:S01]  /*43f0*/  IMAD.HI.U32 R37, R8.reuse, R7, RZ ;  /* 0x0000000708257227 */ /* 0x040fe200078e00ff */
[----:B------:R-:W-:Y:S02]  /*4400*/  SEL R11, R19, R34, !P4 ;  /* 0x00000022130b7207 */ /* 0x000fe40006000000 */
[----:B------:R-:W-:Y:S01]  /*4410*/  SHF.R.U32.HI R36, RZ, R17, R36 ;  /* 0x00000011ff247219 */ /* 0x000fe20000011624 */
[----:B------:R-:W-:Y:S01]  /*4420*/  IMAD.HI.U32 R38, R3, R4, RZ ;  /* 0x0000000403267227 */ /* 0x000fe200078e00ff */
[----:B------:R-:W-:Y:S03]  /*4430*/  SHF.R.U32.HI R37, RZ, R18, R37 ;  /* 0x00000012ff257219 */ /* 0x000fe60000011625 */
[----:B------:R-:W-:Y:S01]  /*4440*/  IMAD.HI.U32 R34, R11, R4, RZ ;  /* 0x000000040b227227 */ /* 0x000fe200078e00ff */
[----:B------:R-:W-:Y:S02]  /*4450*/  @P2 SHF.R.U32.HI R3, RZ, R5, R38 ;  /* 0x00000005ff032219 */ /* 0x000fe40000011626 */
[----:B------:R-:W-:Y:S02]  /*4460*/  SEL R9, R8, R37, !P0 ;  /* 0x0000002508097207 */ /* 0x000fe40004000000 */
[----:B------:R-:W-:Y:S01]  /*4470*/  @P2 SHF.R.U32.HI R11, RZ, R5, R34 ;  /* 0x00000005ff0b2219 */ /* 0x000fe20000011622 */
[C---:B------:R-:W-:Y:S01]  /*4480*/  IMAD R10, R26.reuse, R3, RZ ;  /* 0x000000031a0a7224 */ /* 0x040fe200078e02ff */
[----:B------:R-:W-:Y:S01]  /*4490*/  SEL R3, R13, R36, !P4 ;  /* 0x000000240d037207 */ /* 0x000fe20006000000 */
[C---:B------:R-:W-:Y:S03]  /*44a0*/  IMAD.HI.U32 R14, R9.reuse, R4, RZ ;  /* 0x00000004090e7227 */ /* 0x040fe600078e00ff */
[----:B------:R-:W-:Y:S01]  /*44b0*/  ISETP.GE.AND P0, PT, R9, R10, PT ;  /* 0x0000000a0900720c */ /* 0x000fe20003f06270 */
[C---:B------:R-:W-:Y:S01]  /*44c0*/  IMAD R12, R26.reuse, R11, RZ ;  /* 0x0000000b1a0c7224 */ /* 0x040fe200078e02ff */
[-C--:B------:R-:W-:Y:S04]  /*44d0*/  SHF.R.U32.HI R14, RZ, R5.reuse, R14 ;  /* 0x00000005ff0e7219 */ /* 0x080fe8000001160e */
[----:B------:R-:W-:Y:S02]  /*44e0*/  ISETP.GE.OR P0, PT, R3, R12, P0 ;  /* 0x0000000c0300720c */ /* 0x000fe40000706670 */
[----:B------:R-:W-:Y:S05]  /*44f0*/  SEL R15, R9, R14, !P2 ;  /* 0x0000000e090f7207 */ /* 0x000fea0005000000 */
[----:B------:R-:W-:Y:S04]  /*4500*/  IMAD.MOV R14, RZ, RZ, -R15 ;  /* 0x000000ffff0e7224 */ /* 0x000fe800078e0a0f */
[----:B------:R-:W-:Y:S02]  /*4510*/  IMAD R14, R26, R14, R9 ;  /* 0x0000000e1a0e7224 */ /* 0x000fe400078e0209 */
[C---:B------:R-:W-:Y:S05]  /*4520*/  @!P0 IMAD.HI.U32 R10, R3.reuse, R4, RZ ;  /* 0x00000004030a8227 */ /* 0x040fea00078e00ff */
[----:B------:R-:W-:Y:S04]  /*4530*/  @!P0 SHF.R.U32.HI R10, RZ, R5, R10 ;  /* 0x00000005ff0a8219 */ /* 0x000fe8000001160a */
[----:B------:R-:W-:Y:S01]  /*4540*/  @!P0 SEL R0, R3, R10, !P2 ;  /* 0x0000000a03008207 */ /* 0x000fe20005000000 */
[----:B------:R-:W-:Y:S03]  /*4550*/  IMAD.MOV R10, RZ, RZ, -R3 ;  /* 0x000000ffff0a7224 */ /* 0x000fe600078e0a03 */
[----:B------:R-:W-:Y:S01]  /*4560*/  @!P0 IADD3 R15, PT, PT, R15, -R0, RZ ;  /* 0x800000000f0f8210 */ /* 0x000fe20007ffe0ff */
[----:B------:R-:W-:Y:S01]  /*4570*/  @!P0 IMAD R0, R11, R14, R0 ;  /* 0x0000000e0b008224 */ /* 0x000fe200078e0200 */
[----:B------:R-:W-:Y:S01]  /*4580*/  IADD3 R11, PT, PT, -R9, RZ, RZ ;  /* 0x000000ff090b7210 */ /* 0x000fe20007ffe1ff */
[----:B------:R-:W-:Y:S02]  /*4590*/  IMAD R13, R2, R10, R13 ;  /* 0x0000000a020d7224 */ /* 0x000fe400078e020d */
[----:B------:R-:W-:Y:S02]  /*45a0*/  @!P0 IMAD R9, R15, R26, R3 ;  /* 0x0000001a0f098224 */ /* 0x000fe400078e0203 */
[----:B------:R-:W-:Y:S02]  /*45b0*/  @!P0 IMAD.MOV.U32 R3, RZ, RZ, R0 ;  /* 0x000000ffff038224 */ /* 0x000fe400078e0000 */
[----:B------:R-:W-:Y:S02]  /*45c0*/  IMAD R8, R6, R11, R8 ;  /* 0x0000000b06087224 */ /* 0x000fe400078e0208 */
[----:B------:R-:W-:Y:S02]  /*45d0*/  IMAD R13, R3, R2, R13 ;  /* 0x00000002030d7224 */ /* 0x000fe400078e020d */
[----:B------:R-:W-:Y:S02]  /*45e0*/  IMAD R8, R9, R6, R8 ;  /* 0x0000000609087224 */ /* 0x000fe400078e0208 */
.L_x_72:
[----:B------:R-:W-:Y:S05]  /*45f0*/  BRA.U UP1, `(.L_x_73) ;  /* 0x0000000101107547 */ /* 0x000fea000b800000 */
[----:B------:R-:W-:Y:S04]  /*4600*/  MOV R0, UR6 ;  /* 0x0000000600007c02 */ /* 0x000fe80008000f00 */
[----:B------:R-:W-:Y:S04]  /*4610*/  SHF.L.U32 R3, R0, 0x1f, RZ ;  /* 0x0000001f00037819 */ /* 0x000fe800000006ff */
[----:B------:R-:W2:Y:S02]  /*4620*/  SYNCS.PHASECHK.TRANS64.TRYWAIT P0, [UR7+0x78], R3 ;  /* 0x00007803ff0075a7 */ /* 0x000ea40008001107 */
[----:B--2---:R-:W-:Y:S05]  /*4630*/  @!P0 BRA `(.L_x_74) ;  /* 0x0000007400388947 */ /* 0x004fea0003800000 */
.L_x_73:
[----:B------:R-:W-:Y:S01]  /*4640*/  R2UR UR43, R21 ;  /* 0x00000000152b72ca */ /* 0x000fe200000e0000 */
[----:B------:R-:W-:Y:S01]  /*4650*/  IMAD.MOV.U32 R12, RZ, RZ, 0x1 ;  /* 0x00000001ff0c7424 */ /* 0x000fe200078e00ff */
[----:B------:R-:W-:Y:S02]  /*4660*/  R2UR UR42, R20 ;  /* 0x00000000142a72ca */ /* 0x000fe400000e0000 */
[----:B------:R-:W-:Y:S02]  /*4670*/  ISETP.NE.U32.AND P2, PT, RZ, UR4, PT ;  /* 0x00000004ff007c0c */ /* 0x000fe4000bf45070 */
[----:B------:R-:W-:Y:S02]  /*4680*/  SHF.L.U32 R12, R12, 0x1f, RZ ;  /* 0x0000001f0c0c7819 */ /* 0x000fe400000006ff */
[----:B------:R-:W-:Y:S05]  /*4690*/  ISETP.NE.AND.EX P2, PT, RZ, UR5, PT, P2 ;  /* 0x00000005ff007c0c */ /* 0x000fea000bf45320 */
[----:B------:R-:W-:Y:S02]  /*46a0*/  USHF.L.U32 UR43, UR43, 0x7, URZ ;  /* 0x000000072b2b7899 */ /* 0x000fe400080006ff */
[----:B------:R-:W-:Y:S01]  /*46b0*/  USHF.L.U32 UR42, UR42, 0x7, URZ ;  /* 0x000000072a2a7899 */ /* 0x000fe200080006ff */
[----:B------:R-:W-:Y:S11]  /*46c0*/  BRA.U !UP3, `(.L_x_75) ;  /* 0x000000010b387547 */ /* 0x000ff6000b800000 */
[----:B------:R-:W-:Y:S01]  /*46d0*/  UPLOP3.LUT UP0, UPT, UPT, UPT, UP2, 0x80, 0x8 ;  /* 0x000000000008789c */ /* 0x000fe20003f0f020 */
[----:B------:R-:W-:Y:S01]  /*46e0*/  R2UR UR8, R69 ;  /* 0x00000000450872ca */ /* 0x000fe200000e0000 */
[----:B------:R-:W-:Y:S02]  /*46f0*/  HFMA2 R67, -RZ, RZ, 0, 5.9604644775390625e-08 ;  /* 0x00000001ff437431 */ /* 0x000fe400000001ff */
[----:B--2---:R-:W-:Y:S02]  /*4700*/  IMAD.MOV.U32 R0, RZ, RZ, 0x1 ;  /* 0x00000001ff007424 */ /* 0x004fe400078e00ff */
[----:B------:R-:W-:Y:S05]  /*4710*/  PLOP3.LUT P0, PT, PT, PT, UP0, 0x80, 0x8 ;  /* 0x000000000008781c */ /* 0x000fea0003f0f008 */
[----:B------:R-:W2:Y:S03]  /*4720*/  @UP0 LDCU.64 UR10, c[0x0][0x888] ;  /* 0x00011100ff0a07ac */ /* 0x000ea60008000a00 */
[----:B------:R-:W-:Y:S05]  /*4730*/  @UP0 UIMAD UR8, UR8, UR4, URZ ;  /* 0x00000004080802a4 */ /* 0x000fea000f8e02ff */
[----:B------:R-:W-:Y:S01]  /*4740*/  @!P0 PRMT R67, R0, 0x7610, R67 ;  /* 0x0000761000438816 */ /* 0x000fe20000000043 */
[----:B--2---:R-:W-:Y:S05]  /*4750*/  @UP0 UIMAD.WIDE UR10, UR8, 0x4, UR10 ;  /* 0x00000004080a08a5 */ /* 0x004fea000f8e020a */
[----:B------:R-:W2:Y:S01]  /*4760*/  @!UP0 LDCU UR8, c[0x0][0x880] ;  /* 0x00011000ff0887ac */ /* 0x000ea20008000800 */
[----:B------:R-:W-:Y:S02]  /*4770*/  IMAD.U32 R10, RZ, RZ, UR10 ;  /* 0x0000000aff0a7e24 */ /* 0x000fe4000f8e00ff */
[----:B------:R-:W-:Y:S05]  /*4780*/  IMAD.U32 R11, RZ, RZ, UR11 ;  /* 0x0000000bff0b7e24 */ /* 0x000fea000f8e00ff */
[----:B------:R3:W5:Y:S02]  /*4790*/  @P0 LDG.E R35, desc[UR46][R10.64] ;  /* 0x0000002e0a230981 */ /* 0x000764000c1e1900 */
[----:B--23--:R-:W-:Y:S07]  /*47a0*/  @!P0 MOV R35, UR8 ;  /* 0x0000000800238c02 */ /* 0x00cfee0008000f00 */
.L_x_75:
[----:B-----5:R-:W-:Y:S01]  /*47b0*/  @!P2 FSETP.EQ.AND P0, PT, R35, RZ, PT ;  /* 0x000000ff2300a20b */ /* 0x020fe20003f02000 */
[----:B------:R-:W-:Y:S01]  /*47c0*/  @!UPT UIADD3 URZ, UPT, UPT, URZ, URZ, URZ ;  /* 0x000000fffffff290 */ /* 0x000fe2000fffe0ff */
[----:B------:R-:W-:Y:S11]  /*47d0*/  @!P2 BRA `(.L_x_76) ;  /* 0x000000000014a947 */ /* 0x000ff60003800000 */
[----:B------:R-:W-:Y:S02]  /*47e0*/  LOP3.LUT P2, RZ, R67, 0xff, RZ, 0xc0, !PT ;  /* 0x000000ff43ff7812 */ /* 0x000fe4000784c0ff */
[----:B------:R-:W-:Y:S04]  /*47f0*/  PLOP3.LUT P0, PT, PT, PT, UP0, 0x80, 0x8 ;  /* 0x000000000008781c */ /* 0x000fe80003f0f008 */
[----:B------:R-:W-:Y:S07]  /*4800*/  PLOP3.LUT P0, PT, P0, PT, PT, 0x8, 0x80 ;  /* 0x000000000080781c */ /* 0x000fee000070e170 */
[----:B------:R-:W-:Y:S11]  /*4810*/  @P2 FSETP.EQ.AND P0, PT, R35, RZ, PT ;  /* 0x000000ff2300220b */ /* 0x000ff60003f02000 */
[----:B------:R-:W-:Y:S02]  /*4820*/  @!UPT UIADD3 URZ, UPT, UPT, URZ, URZ, URZ ;  /* 0x000000fffffff290 */ /* 0x000fe4000fffe0ff */
.L_x_76:
[----:B------:R-:W3:Y:S01]  /*4830*/  SYNCS.PHASECHK.TRANS64.TRYWAIT P2, [UR7+0x50], R12 ;  /* 0x0000500cff0075a7 */ /* 0x000ee20008041107 */
[----:B------:R-:W-:Y:S04]  /*4840*/  ELECT P4, URZ, PT ;  /* 0x0000000000ff782f */ /* 0x000fe80003880000 */
[----:B------:R-:W-:Y:S11]  /*4850*/  PLOP3.LUT P4, PT, P0, P4, PT, 0xf2, 0x2f ;  /* 0x00000000002f781c */ /* 0x000ff60000789e72 */
[----:B------:R-:W-:Y:S02]  /*4860*/  @!UPT UIADD3 URZ, UPT, UPT, URZ, URZ, URZ ;  /* 0x000000fffffff290 */ /* 0x000fe4000fffe0ff */
[----:B-1----:R-:W-:Y:S05]  /*4870*/  @!P4 IADD3 R9, P0, PT, R32, 0x580, RZ ;  /* 0x000005802009c810 */ /* 0x002fea0007f1e0ff */
[----:B--2---:R-:W-:Y:S01]  /*4880*/  @!P4 IMAD.X R0, RZ, RZ, R33, P0 ;  /* 0x000000ffff00c224 */ /* 0x004fe200000e0621 */
[----:B---3--:R-:W-:Y:S07]  /*4890*/  @!P2 BRA `(.L_x_77) ;  /* 0x0000007000b8a947 */ /* 0x008fee0003800000 */
.L_x_198:
[----:B------:R-:W-:Y:S01]  /*48a0*/  @!P4 R2UR UR9, R9 ;  /* 0x000000000909c2ca */ /* 0x000fe200000e0000 */
[----:B------:R-:W-:Y:S01]  /*48b0*/  VOTEU.ALL UP1, P4 ;  /* 0x0000000000ff7886 */ /* 0x000fe20002020000 */
[----:B------:R-:W-:Y:S01]  /*48c0*/  @!P4 R2UR UR8, R0 ;  /* 0x000000000008c2ca */ /* 0x000fe200000e0000 */
[----:B------:R-:W-:Y:S01]  /*48d0*/  @!P4 IMAD.MOV.U32 R0, RZ, RZ, 0x2000 ;  /* 0x00002000ff00c424 */ /* 0x000fe200078e00ff */
[----:B------:R-:W-:Y:S01]  /*48e0*/  R2UR UR44, R69 ;  /* 0x00000000452c72ca */ /* 0x000fe200000e0000 */
[----:B------:R-:W-:Y:S01]  /*48f0*/  UPRMT UR21, UR37, 0x654, UR41 ;  /* 0x0000065425157896 */ /* 0x000fe20008000029 */
[----:B------:R-:W-:Y:S01]  /*4900*/  @!P4 IADD3 R9, P0, PT, R32, 0x580, RZ ;  /* 0x000005802009c810 */ /* 0x000fe20007f1e0ff */
[----:B------:R-:W-:Y:S01]  /*4910*/  @!UP1 UIADD3 UR40, UPT, UPT, UR7, 0x200, URZ ;  /* 0x0000020007289890 */ /* 0x000fe2000fffe0ff */
[----:B------:R-:W-:Y:S05]  /*4920*/  VOTEU.ALL UP1, P4 ;  /* 0x0000000000ff7886 */ /* 0x000fea0002020000 */
[----:B------:R-:W-:Y:S01]  /*4930*/  IMAD.U32 R10, RZ, RZ, UR9 ;  /* 0x00000009ff0a7e24 */ /* 0x000fe2000f8e00ff */
[----:B------:R-:W-:Y:S01]  /*4940*/  UMOV UR9, 0x10000000 ;  /* 0x1000000000097882 */ /* 0x000fe20000000000 */
[----:B------:R-:W-:Y:S01]  /*4950*/  IMAD.U32 R11, RZ, RZ, UR8 ;  /* 0x00000008ff0b7e24 */ /* 0x000fe2000f8e00ff */
[----:B------:R-:W-:Y:S02]  /*4960*/  UMOV UR8, 0x0 ;  /* 0x0000000000087882 */ /* 0x000fe40000000000 */
[----:B------:R-:W-:Y:S02]  /*4970*/  @!P4 R2UR UR10, R10 ;  /* 0x000000000a0ac2ca */ /* 0x000fe400000e0000 */
[----:B------:R-:W-:Y:S11]  /*4980*/  @!P4 R2UR UR11, R11 ;  /* 0x000000000b0bc2ca */ /* 0x000ff600000e0000 */
[----:B------:R-:W-:Y:S02]  /*4990*/  @!UPT UIADD3 URZ, UPT, UPT, URZ, URZ, URZ ;  /* 0x000000fffffff290 */ /* 0x000fe4000fffe0ff */
[----:B------:R2:W-:Y:S01]  /*49a0*/  @!UP1 UTMALDG.3D [UR40], [UR10], desc[UR8] ;  /* 0x000008280a0095b4 */ /* 0x0005e20008011000 */
[----:B------:R3:W-:Y:S01]  /*49b0*/  @!P4 SYNCS.ARRIVE.TRANS64.RED.A0TR RZ, [UR7+0x30], R0 ;  /* 0x00003000ffffc9a7 */ /* 0x0007e20008300407 */
[----:B------:R-:W-:Y:S01]  /*49c0*/  SYNCS.ARRIVE.TRANS64.RED.A1T0 RZ, [UR21], RZ ;  /* 0x000000ffffff79a7 */ /* 0x000fe20008100415 */
[----:B---3--:R-:W-:Y:S01]  /*49d0*/  @!P4 IMAD.X R0, RZ, RZ, R33, P0 ;  /* 0x000000ffff00c224 */ /* 0x008fe200000e0621 */
[----:B------:R-:W3:Y:S02]  /*49e0*/  SYNCS.PHASECHK.TRANS64.TRYWAIT P2, [UR7+0x58], R12 ;  /* 0x0000580cff0075a7 */ /* 0x000ee40008041107 */
[----:B--23--:R-:W-:Y:S05]  /*49f0*/  @!P2 BRA `(.L_x_78) ;  /* 0x000000700078a947 */ /* 0x00cfea0003800000 */
.L_x_200:
[----:B------:R-:W-:Y:S01]  /*4a00*/  @!P4 R2UR UR9, R9 ;  /* 0x000000000909c2ca */ /* 0x000fe200000e0000 */
[----:B------:R-:W-:Y:S01]  /*4a10*/  VOTEU.ALL UP1, P4 ;  /* 0x0000000000ff7886 */ /* 0x000fe20002020000 */
[----:B------:R-:W-:Y:S01]  /*4a20*/  @!P4 R2UR UR8, R0 ;  /* 0x000000000008c2ca */ /* 0x000fe200000e0000 */
[----:B------:R-:W-:Y:S01]  /*4a30*/  @!P4 IMAD.MOV.U32 R0, RZ, RZ, 0x2000 ;  /* 0x00002000ff00c424 */ /* 0x000fe200078e00ff */
[----:B------:R-:W-:Y:S01]  /*4a40*/  R2UR UR36, R69 ;  /* 0x00000000452472ca */ /* 0x000fe200000e0000 */
[----:B------:R-:W-:Y:S01]  /*4a50*/  UMOV UR35, UR43 ;  /* 0x0000002b00237c82 */ /* 0x000fe20008000000 */
[----:B------:R-:W-:Y:S01]  /*4a60*/  @!UP1 UIADD3 UR34, UPT, UPT, UR42, 0x10, URZ ;  /* 0x000000102a229890 */ /* 0x000fe2000fffe0ff */
[----:B------:R-:W-:Y:S01]  /*4a70*/  @!P4 IADD3 R9, P0, PT, R32, 0x580, RZ ;  /* 0x000005802009c810 */ /* 0x000fe20007f1e0ff */
[----:B------:R-:W-:Y:S01]  /*4a80*/  @!UP1 UIADD3 UR32, UPT, UPT, UR7, 0x2200, URZ ;  /* 0x0000220007209890 */ /* 0x000fe2000fffe0ff */
[----:B------:R-:W-:Y:S01]  /*4a90*/  VOTEU.ALL UP1, P4 ;  /* 0x0000000000ff7886 */ /* 0x000fe20002020000 */
[----:B------:R-:W-:Y:S03]  /*4aa0*/  UPRMT UR15, UR37, 0x654, UR33 ;  /* 0x00000654250f7896 */ /* 0x000fe60008000021 */
        /* <DEDUP_REMOVED lines=13> */
.L_x_202:
        /* <DEDUP_REMOVED lines=24> */
.L_x_204:
[----:B------:R-:W-:Y:S01]  /*4d00*/  @!P4 R2UR UR9, R9 ;  /* 0x000000000909c2ca */ /* 0x000fe200000e0000 */
[----:B------:R-:W-:Y:S01]  /*4d10*/  VOTEU.ALL UP1, P4 ;  /* 0x0000000000ff7886 */ /* 0x000fe20002020000 */
[----:B------:R-:W-:Y:S01]  /*4d20*/  @!P4 R2UR UR8, R0 ;  /* 0x000000000008c2ca */ /* 0x000fe200000e0000 */
[----:B------:R-:W-:Y:S01]  /*4d30*/  @!P4 IMAD.MOV.U32 R0, RZ, RZ, 0x2000 ;  /* 0x00002000ff00c424 */ /* 0x000fe200078e00ff */
[----:B------:R-:W-:Y:S01]  /*4d40*/  R2UR UR20, R69 ;  /* 0x00000000451472ca */ /* 0x000fe200000e0000 */
[----:B------:R-:W-:Y:S01]  /*4d50*/  UMOV UR19, UR43 ;  /* 0x0000002b00137c82 */ /* 0x000fe20008000000 */
[----:B------:R-:W-:Y:S01]  /*4d60*/  @!UP1 UIADD3 UR18, UPT, UPT, UR42, 0x30, URZ ;  /* 0x000000302a129890 */ /* 0x000fe2000fffe0ff */
[----:B------:R-:W-:Y:S01]  /*4d70*/  SHF.L.U32 R20, RZ, 0x1f, RZ ;  /* 0x0000001fff147819 */ /* 0x000fe200000006ff */
[----:B------:R-:W-:Y:S01]  /*4d80*/  @!UP1 UIADD3 UR16, UPT, UPT, UR7, 0x6200, URZ ;  /* 0x0000620007109890 */ /* 0x000fe2000fffe0ff */
[----:B------:R-:W-:Y:S01]  /*4d90*/  @!P4 IADD3 R9, P0, PT, R32, 0x580, RZ ;  /* 0x000005802009c810 */ /* 0x000fe20007f1e0ff */
[----:B------:R-:W-:Y:S01]  /*4da0*/  VOTEU.ALL UP1, P4 ;  /* 0x0000000000ff7886 */ /* 0x000fe20002020000 */
[----:B------:R-:W-:Y:S02]  /*4db0*/  UPRMT UR13, UR37, 0x654, UR17 ;  /* 0x00000654250d7896 */ /* 0x000fe40008000011 */
        /* <DEDUP_REMOVED lines=13> */
.L_x_206:
[----:B------:R-:W-:Y:S01]  /*4e90*/  @!P4 R2UR UR9, R9 ;  /* 0x000000000909c2ca */ /* 0x000fe200000e0000 */
[----:B------:R-:W-:Y:S01]  /*4ea0*/  VOTEU.ALL UP1, P4 ;  /* 0x0000000000ff7886 */ /* 0x000fe20002020000 */
[----:B------:R-:W-:Y:S01]  /*4eb0*/  @!P4 R2UR UR8, R0 ;  /* 0x000000000008c2ca */ /* 0x000fe200000e0000 */
[----:B------:R-:W-:Y:S01]  /*4ec0*/  @!P4 IMAD.MOV.U32 R0, RZ, RZ, 0x2000 ;  /* 0x00002000ff00c424 */ /* 0x000fe200078e00ff */
[----:B------:R-:W-:Y:S01]  /*4ed0*/  R2UR UR12, R69 ;  /* 0x00000000450c72ca */ /* 0x000fe200000e0000 */
[----:B------:R-:W-:Y:S01]  /*4ee0*/  UMOV UR18, 0x0 ;  /* 0x0000000000127882 */ /* 0x000fe20000000000 */
[----:B------:R-:W-:Y:S01]  /*4ef0*/  @!UP1 UIADD3 UR10, UPT, UPT, UR42, 0x40, URZ ;  /* 0x000000402a0a9890 */ /* 0x000fe2000fffe0ff */
[----:B------:R-:W-:Y:S01]  /*4f00*/  @!P4 IADD3 R9, P0, PT, R32, 0x580, RZ ;  /* 0x000005802009c810 */ /* 0x000fe20007f1e0ff */
[----:B------:R-:W-:Y:S01]  /*4f10*/  UMOV UR19, 0x10000000 ;  /* 0x1000000000137882 */ /* 0x000fe20000000000 */
[----:B------:R-:W-:Y:S04]  /*4f20*/  UMOV UR11, UR43 ;  /* 0x0000002b000b7c82 */ /* 0x000fe80008000000 */
[----:B------:R-:W-:Y:S01]  /*4f30*/  IMAD.U32 R10, RZ, RZ, UR9 ;  /* 0x00000009ff0a7e24 */ /* 0x000fe2000f8e00ff */
[----:B------:R-:W-:Y:S01]  /*4f40*/  UMOV UR9, UR41 ;  /* 0x0000002900097c82 */ /* 0x000fe20008000000 */
[----:B------:R-:W-:Y:S01]  /*4f50*/  IMAD.U32 R11, RZ, RZ, UR8 ;  /* 0x00000008ff0b7e24 */ /* 0x000fe2000f8e00ff */
[----:B------:R-:W-:Y:S02]  /*4f60*/  @!UP1 UIADD3 UR8, UPT, UPT, UR7, 0x200, URZ ;  /* 0x0000020007089890 */ /* 0x000fe4000fffe0ff */
[----:B------:R-:W-:Y:S01]  /*4f70*/  @!P4 R2UR UR22, R10 ;  /* 0x000000000a16c2ca */ /* 0x000fe200000e0000 */
[----:B------:R-:W-:Y:S01]  /*4f80*/  VOTEU.ALL UP1, P4 ;  /* 0x0000000000ff7886 */ /* 0x000fe20002020000 */
        /* <DEDUP_REMOVED lines=8> */
.L_x_208:
        /* <DEDUP_REMOVED lines=9> */
[----:B------:R-:W-:Y:S03]  /*50a0*/  UMOV UR11, UR43 ;  /* 0x0000002b000b7c82 */ /* 0x000fe60008000000 */
[----:B------:R-:W-:Y:S02]  /*50b0*/  @!P4 IMAD.X R21, RZ, RZ, R33, P0 ;  /* 0x000000ffff15c224 */ /* 0x000fe400000e0621 */
        /* <DEDUP_REMOVED lines=11> */
[----:B------:R-:W3:Y:S02]  /*5170*/  SYNCS.PHASECHK.TRANS64.TRYWAIT P2, [UR7+0x60], R20 ;  /* 0x00006014ff0075a7 */ /* 0x000ee40008041107 */
[----:B--23--:R-:W-:Y:S05]  /*5180*/  @!P2 BRA `(.L_x_83) ;  /* 0x0000006c000ca947 */ /* 0x00cfea0003800000 */
.L_x_210:
[----:B------:R-:W2:Y:S01]  /*5190*/  LDC.64 R14, c[0x0][0xb10] ;  /* 0x0002c400ff0e7b82 */ /* 0x000ea20000000a00 */
[----:B------:R-:W-:Y:S01]  /*51a0*/  @!P4 R2UR UR9, R34 ;  /* 0x000000002209c2ca */ /* 0x000fe200000e0000 */
[----:B------:R-:W-:Y:S01]  /*51b0*/  VOTEU.ALL UP1, P4 ;  /* 0x0000000000ff7886 */ /* 0x000fe20002020000 */
[----:B------:R-:W-:Y:S01]  /*51c0*/  @!P4 R2UR UR8, R21 ;  /* 0x000000001508c2ca */ /* 0x000fe200000e0000 */
[----:B------:R-:W-:Y:S01]  /*51d0*/  @!P4 IMAD.MOV.U32 R21, RZ, RZ, 0x2000 ;  /* 0x00002000ff15c424 */ /* 0x000fe200078e00ff */
[----:B------:R-:W-:Y:S03]  /*51e0*/  R2UR UR12, R69 ;  /* 0x00000000450c72ca */ /* 0x000fe600000e0000 */
[----:B------:R-:W3:Y:S01]  /*51f0*/  LDC.64 R10, c[0x0][0xb18] ;  /* 0x0002c600ff0a7b82 */ /* 0x000ee20000000a00 */
[----:B------:R-:W-:Y:S01]  /*5200*/  @!UP1 UIADD3 UR10, UPT, UPT, UR42, 0x60, URZ ;  /* 0x000000602a0a9890 */ /* 0x000fe2000fffe0ff */
[----:B------:R-:W-:Y:S01]  /*5210*/  @P3 SHF.R.U32.HI R24, RZ, 0x10, R29 ;  /* 0x00000010ff183819 */ /* 0x000fe2000001161d */
[----:B------:R-:W-:Y:S01]  /*5220*/  UMOV UR18, 0x0 ;  /* 0x0000000000127882 */ /* 0x000fe20000000000 */
[----:B------:R-:W-:Y:S01]  /*5230*/  UMOV UR19, 0x10000000 ;  /* 0x1000000000137882 */ /* 0x000fe20000000000 */
[----:B------:R-:W-:Y:S03]  /*5240*/  UMOV UR11, UR43 ;  /* 0x0000002b000b7c82 */ /* 0x000fe60008000000 */
[----:B------:R-:W5:Y:S01]  /*5250*/  @!P1 LDC R0, c[0x0][0xb20] ;  /* 0x0002c800ff009b82 */ /* 0x000f620000000800 */
[----:B------:R-:W-:Y:S02]  /*5260*/  VIADD R27, R27, 0x1 ;  /* 0x000000011b1b7836 */ /* 0x000fe40000000000 */
[----:B------:R-:W-:Y:S05]  /*5270*/  IMAD.U32 R36, RZ, RZ, UR9 ;  /* 0x00000009ff247e24 */ /* 0x000fea000f8e00ff */
[----:B-1----:R-:W1:Y:S01]  /*5280*/  @!P1 LDC R3, c[0x0][0xb0c] ;  /* 0x0002c300ff039b82 */ /* 0x002e620000000800 */
[----:B------:R-:W-:Y:S01]  /*5290*/  IMAD.U32 R37, RZ, RZ, UR8 ;  /* 0x00000008ff257e24 */ /* 0x000fe2000f8e00ff */
[----:B------:R-:W-:Y:S01]  /*52a0*/  @!UP1 UIADD3 UR8, UPT, UPT, UR7, 0x4200, URZ ;  /* 0x0000420007089890 */ /* 0x000fe2000fffe0ff */
[----:B------:R-:W-:Y:S01]  /*52b0*/  @!P4 R2UR UR20, R36 ;  /* 0x000000002414c2ca */ /* 0x000fe200000e0000 */
[----:B------:R-:W-:Y:S02]  /*52c0*/  VOTEU.ALL UP1, P4 ;  /* 0x0000000000ff7886 */ /* 0x000fe40002020000 */
[----:B------:R-:W-:Y:S01]  /*52d0*/  @!P4 R2UR UR21, R37 ;  /* 0x000000002515c2ca */ /* 0x000fe200000e0000 */
[----:B------:R-:W-:Y:S11]  /*52e0*/  UMOV UR9, UR25 ;  /* 0x0000001900097c82 */ /* 0x000ff60008000000 */
[----:B------:R-:W-:Y:S01]  /*52f0*/  @!UPT UIADD3 URZ, UPT, UPT, URZ, URZ, URZ ;  /* 0x000000fffffff290 */ /* 0x000fe2000fffe0ff */
[----:B------:R1:W-:Y:S01]  /*5300*/  @!UP1 UTMALDG.3D [UR8], [UR20], desc[UR18] ;  /* 0x00001208140095b4 */ /* 0x0003e20008011000 */
[----:B------:R1:W-:Y:S02]  /*5310*/  @!P4 SYNCS.ARRIVE.TRANS64.RED.A0TR RZ, [UR7+0x40], R21 ;  /* 0x00004015ffffc9a7 */ /* 0x0003e40008300407 */
[----:B-1----:R-:W-:Y:S01]  /*5320*/  @!P1 ISETP.NE.AND P2, PT, R3, 0x1, PT ;  /* 0x000000010300980c */ /* 0x002fe20003f45270 */
[C---:B--2---:R-:W-:Y:S01]  /*5330*/  @!P1 IMAD.HI.U32 R14, R13.reuse, R14, RZ ;  /* 0x0000000e0d0e9227 */ /* 0x044fe200078e00ff */
[----:B---3--:R-:W-:Y:S03]  /*5340*/  @!P1 ISETP.NE.AND P0, PT, R10, 0x1, PT ;  /* 0x000000010a00980c */ /* 0x008fe60003f05270 */
[C---:B------:R-:W-:Y:S01]  /*5350*/  @!P1 IMAD.HI.U32 R11, R8.reuse, R11, RZ ;  /* 0x0000000b080b9227 */ /* 0x040fe200078e00ff */
[----:B------:R-:W-:Y:S04]  /*5360*/  @!P1 SHF.R.U32.HI R14, RZ, R15, R14 ;  /* 0x0000000fff0e9219 */ /* 0x000fe8000001160e */
[----:B-----5:R-:W-:Y:S01]  /*5370*/  @!P1 SHF.R.U32.HI R9, RZ, R0, R11 ;  /* 0x00000000ff099219 */ /* 0x020fe2000001160b */
[----:B------:R-:W-:Y:S01]  /*5380*/  SYNCS.ARRIVE.TRANS64.RED.A1T0 RZ, [UR14], RZ ;  /* 0x000000ffffff79a7 */ /* 0x000fe2000810040e */
[----:B------:R-:W-:Y:S02]  /*5390*/  @!P1 SEL R14, R13, R14, !P2 ;  /* 0x0000000e0d0e9207 */ /* 0x000fe40005000000 */
[----:B------:R-:W-:Y:S01]  /*53a0*/  @!P1 SEL R9, R8, R9, !P0 ;  /* 0x0000000908099207 */ /* 0x000fe20004000000 */
[----:B------:R-:W1:Y:S04]  /*53b0*/  SYNCS.PHASECHK.TRANS64.TRYWAIT P5, [UR7+0x68], R20 ;  /* 0x00006814ff0075a7 */ /* 0x000e6800080a1107 */
[----:B------:R-:W-:Y:S02]  /*53c0*/  @!P1 IMAD.IADD R0, R9, 0x1, -R14 ;  /* 0x0000000109009824 */ /* 0x000fe400078e0a0e */
[----:B------:R-:W-:Y:S02]  /*53d0*/  @!P1 IMAD.IADD R9, R14, 0x1, -R9 ;  /* 0x000000010e099824 */ /* 0x000fe400078e0a09 */
[----:B------:R-:W-:Y:S02]  /*53e0*/  @!P1 IMAD R13, R0, R3, R13 ;  /* 0x00000003000d9224 */ /* 0x000fe400078e020d */
[----:B------:R-:W-:Y:S01]  /*53f0*/  @!P1 IMAD R8, R9, R10, R8 ;  /* 0x0000000a09089224 */ /* 0x000fe200078e0208 */
[----:B-1----:R-:W-:Y:S06]  /*5400*/  @!P5 BRA `(.L_x_84) ;  /* 0x000000680084d947 */ /* 0x002fec0003800000 */
.L_x_212:
[----:B-1----:R-:W-:Y:S01]  /*5410*/  @!P4 IADD3 R3, P0, PT, R32, 0x580, RZ ;  /* 0x000005802003c810 */ /* 0x002fe20007f1e0ff */
[----:B------:R-:W-:Y:S01]  /*5420*/  VOTEU.ALL UP1, P4 ;  /* 0x0000000000ff7886 */ /* 0x000fe20002020000 */
[----:B------:R-:W-:Y:S01]  /*5430*/  R2UR UR12, R69 ;  /* 0x00000000450c72ca */ /* 0x000fe200000e0000 */
[----:B------:R-:W-:Y:S01]  /*5440*/  UMOV UR18, 0x0 ;  /* 0x0000000000127882 */ /* 0x000fe20000000000 */
[----:B------:R-:W-:Y:S01]  /*5450*/  @!P4 R2UR UR9, R3 ;  /* 0x000000000309c2ca */ /* 0x000fe200000e0000 */
[----:B------:R-:W-:Y:S01]  /*5460*/  @!P4 IMAD.X R0, RZ, RZ, R33, P0 ;  /* 0x000000ffff00c224 */ /* 0x000fe200000e0621 */
[----:B------:R-:W-:Y:S01]  /*5470*/  @!UP1 UIADD3 UR10, UPT, UPT, UR42, 0x70, URZ ;  /* 0x000000702a0a9890 */ /* 0x000fe2000fffe0ff */
[----:B------:R-:W-:Y:S01]  /*5480*/  ISETP.NE.AND P0, PT, R27, 0x2, PT ;  /* 0x000000021b00780c */ /* 0x000fe20003f05270 */
[----:B------:R-:W-:Y:S01]  /*5490*/  UMOV UR19, 0x10000000 ;  /* 0x1000000000137882 */ /* 0x000fe20000000000 */
[----:B------:R-:W-:Y:S01]  /*54a0*/  UMOV UR11, UR43 ;  /* 0x0000002b000b7c82 */ /* 0x000fe20008000000 */
[----:B------:R-:W-:Y:S01]  /*54b0*/  @!P4 R2UR UR8, R0 ;  /* 0x000000000008c2ca */ /* 0x000fe200000e0000 */
[----:B------:R-:W-:Y:S01]  /*54c0*/  IMAD.IADD R20, R8, 0x1, R66 ;  /* 0x0000000108147824 */ /* 0x000fe200078e0242 */
[----:B------:R-:W-:Y:S01]  /*54d0*/  SEL R0, RZ, 0x1, P0 ;  /* 0x00000001ff007807 */ /* 0x000fe20000000000 */
[----:B------:R-:W-:Y:S01]  /*54e0*/  IMAD.IADD R21, R13, 0x1, R68 ;  /* 0x000000010d157824 */ /* 0x000fe200078e0244 */
[----:B------:R-:W-:Y:S02]  /*54f0*/  SEL R27, R27, RZ, P0 ;  /* 0x000000ff1b1b7207 */ /* 0x000fe40000000000 */
[----:B------:R-:W-:Y:S01]  /*5500*/  LOP3.LUT R25, R25, R0, RZ, 0x3c, !PT ;  /* 0x0000000019197212 */ /* 0x000fe200078e3cff */
[----:B------:R-:W-:Y:S01]  /*5510*/  IMAD.U32 R10, RZ, RZ, UR9 ;  /* 0x00000009ff0a7e24 */ /* 0x000fe2000f8e00ff */
[----:B------:R-:W-:Y:S04]  /*5520*/  UMOV UR9, UR17 ;  /* 0x0000001100097c82 */ /* 0x000fe80008000000 */
[----:B------:R-:W-:Y:S01]  /*5530*/  @!P4 R2UR UR14, R10 ;  /* 0x000000000a0ec2ca */ /* 0x000fe200000e0000 */
[----:B------:R-:W-:Y:S01]  /*5540*/  IMAD.U32 R11, RZ, RZ, UR8 ;  /* 0x00000008ff0b7e24 */ /* 0x000fe2000f8e00ff */
[----:B------:R-:W-:Y:S01]  /*5550*/  @!UP1 UIADD3 UR8, UPT, UPT, UR7, 0x6200, URZ ;  /* 0x0000620007089890 */ /* 0x000fe2000fffe0ff */
[----:B------:R-:W-:Y:S03]  /*5560*/  VOTEU.ALL UP1, P4 ;  /* 0x0000000000ff7886 */ /* 0x000fe60002020000 */
[----:B------:R-:W-:Y:S11]  /*5570*/  @!P4 R2UR UR15, R11 ;  /* 0x000000000b0fc2ca */ /* 0x000ff600000e0000 */
[----:B------:R-:W-:Y:S02]  /*5580*/  @!UPT UIADD3 URZ, UPT, UPT, URZ, URZ, URZ ;  /* 0x000000fffffff290 */ /* 0x000fe4000fffe0ff */
[----:B------:R1:W-:Y:S01]  /*5590*/  @!UP1 UTMALDG.3D [UR8], [UR14], desc[UR18] ;  /* 0x000012080e0095b4 */ /* 0x0003e20008011000 */
[----:B------:R2:W-:Y:S01]  /*55a0*/  @!P4 SYNCS.ARRIVE.TRANS64.RED.A0TR RZ, [UR7+0x48], R23 ;  /* 0x00004817ffffc9a7 */ /* 0x0005e20008300407 */
[----:B------:R-:W-:Y:S01]  /*55b0*/  UPLOP3.LUT UP1, UPT, UPT, UPT, UPT, 0x80, 0x8 ;  /* 0x000000000008789c */ /* 0x000fe20003f2f070 */
[----:B------:R-:W-:Y:S01]  /*55c0*/  SYNCS.ARRIVE.TRANS64.RED.A1T0 RZ, [UR13], RZ ;  /* 0x000000ffffff79a7 */ /* 0x000fe2000810040d */
[----:B-1----:R-:W-:Y:S11]  /*55d0*/  @P3 R2UR UR8, R24 ;  /* 0x00000000180832ca */ /* 0x002ff600000e0000 */
[----:B------:R-:W-:Y:S02]  /*55e0*/  @!UPT UIADD3 URZ, UPT, UPT, URZ, URZ, URZ ;  /* 0x000000fffffff290 */ /* 0x000fe4000fffe0ff */
[----:B------:R-:W-:Y:S01]  /*55f0*/  IMAD.U32 R69, RZ, RZ, UR8 ;  /* 0x00000008ff457e24 */ /* 0x000fe2000f8e00ff */
[----:B------:R-:W-:Y:S06]  /*5600*/  @P3 BRA `(.L_x_85) ;  /* 0xffffffec00003947 */ /* 0x000fec000383ffff */
[----:B------:R-:W1:Y:S02]  /*5610*/  SYNCS.PHASECHK.TRANS64.TRYWAIT P0, [UR7+0x50], R12 ;  /* 0x0000500cff0075a7 */ /* 0x000e640008001107 */
[----:B-1----:R-:W-:Y:S05]  /*5620*/  @!P0 BRA `(.L_x_86) ;  /* 0x0000006800148947 */ /* 0x002fea0003800000 */
.L_x_214:
[----:B------:R-:W3:Y:S02]  /*5630*/  SYNCS.PHASECHK.TRANS64.TRYWAIT P0, [UR7+0x58], R12 ;  /* 0x0000580cff0075a7 */ /* 0x000ee40008001107 */
[----:B---3--:R-:W-:Y:S05]  /*5640*/  @!P0 BRA `(.L_x_87) ;  /* 0x0000006800248947 */ /* 0x008fea0003800000 */
.L_x_216:
[----:B------:R-:W3:Y:S01]  /*5650*/  SYNCS.PHASECHK.TRANS64.TRYWAIT P0, [UR7+0x60], R12 ;  /* 0x0000600cff0075a7 */ /* 0x000ee20008001107 */
[----:B------:R-:W-:Y:S01]  /*5660*/  HFMA2 R0, -RZ, RZ, 0, 5.9604644775390625e-08 ;  /* 0x00000001ff007431 */ /* 0x000fe200000001ff */
[----:B---3--:R-:W-:Y:S06]  /*5670*/  @!P0 BRA `(.L_x_88) ;  /* 0x0000006800308947 */ /* 0x008fec0003800000 */
.L_x_218:
[----:B------:R-:W-:Y:S02]  /*5680*/  MOV R2, UR7 ;  /* 0x0000000700027c02 */ /* 0x000fe40008000f00 */
[----:B-1----:R-:W-:-:S07]  /*5690*/  SHF.L.U32 R3, R0, 0x1f, RZ ;  /* 0x0000001f00037819 */ /* 0x002fce00000006ff */
.L_x_89:
[----:B-1----:R1:W3:Y:S02]  /*56a0*/  SYNCS.PHASECHK.TRANS64.TRYWAIT P0, [R2+URZ+0x68], R3 ;  /* 0x00006803020075a7 */ /* 0x0022e400080011ff */
[----:B---3--:R-:W-:Y:S05]  /*56b0*/  @!P0 NANOSLEEP.SYNCS 0x989680 ;  /* 0x009896800000895d */ /* 0x008fea0003900000 */
[----:B------:R-:W3:Y:S02]  /*56c0*/  @!P0 SYNCS.PHASECHK.TRANS64 P0, [R2+URZ+0x68], R3 ;  /* 0x00006803020085a7 */ /* 0x000ee400080010ff */
[----:B---3--:R-:W-:Y:S05]  /*56d0*/  @P0 EXIT ;  /* 0x000000000000094d */ /* 0x008fea0003800000 */
[----:B------:R-:W-:Y:S05]  /*56e0*/  BRA `(.L_x_89) ;  /* 0xfffffffc00ec7947 */ /* 0x000fea000383ffff */
.L_x_70:
[----:B------:R-:W-:-:S06]  /*56f0*/  UISETP.GE.AND UP1, UPT, UR8, 0x4, UPT ;  /* 0x000000040800788c */ /* 0x000fcc000bf26270 */
[----:B------:R-:W-:-:S13]  /*5700*/  PLOP3.LUT P0, PT, PT, PT, UP1, 0x80, 0x8 ;  /* 0x000000000008781c */ /* 0x000fda0003f0f018 */
[----:B------:R-:W-:Y:S05]  /*5710*/  @!P0 EXIT ;  /* 0x000000000000894d */ /* 0x000fea0003800000 */
[----:B------:R-:W-:Y:S01]  /*5720*/  BAR.SYNC.DEFER_BLOCKING 0x6, 0xa0 ;  /* 0x0182800000007b1d */ /* 0x000fe20000010000 */
[C---:B------:R-:W-:Y:S01]  /*5730*/  IMAD.SHL.U32 R2, R81.reuse, 0x10, RZ ;  /* 0x0000001051027824 */ /* 0x040fe200078e00ff */
[C---:B------:R-:W-:Y:S01]  /*5740*/  LOP3.LUT R82, R81.reuse, 0x60, RZ, 0xc0, !PT ;  /* 0x0000006051527812 */ /* 0x040fe200078ec0ff */
[C---:B------:R-:W-:Y:S01]  /*5750*/  IMAD.SHL.U32 R3, R81.reuse, 0x2, RZ ;  /* 0x0000000251037824 */ /* 0x040fe200078e00ff */
[C---:B------:R-:W-:Y:S01]  /*5760*/  LOP3.LUT R79, R81.reuse, 0x2, RZ, 0xc0, !PT ;  /* 0x00000002514f7812 */ /* 0x040fe200078ec0ff */
[----:B------:R-:W-:Y:S01]  /*5770*/  IMAD.U32 R33, R81, 0x10000, RZ ;  /* 0x0001000051217824 */ /* 0x000fe200078e00ff */
[----:B------:R-:W-:Y:S02]  /*5780*/  UMOV UR36, 0x400 ;  /* 0x0000040000247882 */ /* 0x000fe40000000000 */
[----:B------:R-:W1:Y:S01]  /*5790*/  LDC R71, c[0x0][0x370] ;  /* 0x0000dc00ff477b82 */ /* 0x000e620000000800 */
[----:B------:R-:W-:Y:S01]  /*57a0*/  ULEA UR36, UR37, UR36, 0x18 ;  /* 0x0000002425247291 */ /* 0x000fe2000f8ec0ff */
[----:B------:R-:W-:Y:S01]  /*57b0*/  LOP3.LUT R4, R2, 0x60, RZ, 0xc0, !PT ;  /* 0x0000006002047812 */ /* 0x000fe200078ec0ff */
[----:B------:R-:W-:Y:S01]  /*57c0*/  IMAD.MOV.U32 R30, RZ, RZ, RZ ;  /* 0x000000ffff1e7224 */ /* 0x000fe200078e00ff */
[----:B------:R-:W-:Y:S01]  /*57d0*/  LOP3.LUT R33, R33, 0x600000, RZ, 0xc0, !PT ;  /* 0x0060000021217812 */ /* 0x000fe200078ec0ff */
[----:B------:R-:W-:Y:S01]  /*57e0*/  UIADD3 UR4, UPT, UPT, UR36, 0x200, URZ ;  /* 0x0000020024047890 */ /* 0x000fe2000fffe0ff */
[----:B------:R-:W-:-:S02]  /*57f0*/  LOP3.LUT R3, R4, 0xc, R3, 0xf8, !PT ;  /* 0x0000000c04037812 */ /* 0x000fc400078ef803 */
[----:B------:R-:W-:Y:S01]  /*5800*/  CS2R R76, SRZ ;  /* 0x00000000004c7805 */ /* 0x000fe2000001ff00 */
[----:B------:R-:W2:Y:S01]  /*5810*/  LDC R28, c[0x0][0xb0c] ;  /* 0x0002c300ff1c7b82 */ /* 0x000ea20000000800 */
[----:B------:R-:W-:Y:S01]  /*5820*/  LOP3.LUT R81, R81, 0x4, RZ, 0xc0, !PT ;  /* 0x0000000451517812 */ /* 0x000fe200078ec0ff */
[----:B------:R-:W4:Y:S01]  /*5830*/  LDCU.64 UR50, c[0x0][0x348] ;  /* 0x00006900ff3277ac */ /* 0x000f220008000a00 */
[----:B------:R-:W-:Y:S02]  /*5840*/  LOP3.LUT R3, R3, 0x790, R2, 0xf8, !PT ;  /* 0x0000079003037812 */ /* 0x000fe400078ef802 */
[----:B------:R-:W-:Y:S01]  /*5850*/  MOV R74, UR4 ;  /* 0x00000004004a7c02 */ /* 0x000fe20008000f00 */
[----:B------:R-:W1:Y:S01]  /*5860*/  LDCU.64 UR38, c[0x0][0x888] ;  /* 0x00011100ff2677ac */ /* 0x000e620008000a00 */
[----:B------:R-:W-:Y:S01]  /*5870*/  MOV R85, RZ ;  /* 0x000000ff00557202 */ /* 0x000fe20000000f00 */
[----:B------:R-:W1:Y:S01]  /*5880*/  LDC R70, c[0x0][0xb20] ;  /* 0x0002c800ff467b82 */ /* 0x000e620000000800 */
[----:B------:R-:W3:Y:S01]  /*5890*/  LDS R0, [UR36+0x130] ;  /* 0x00013024ff007984 */ /* 0x000ee20008000800 */
[----:B------:R-:W-:Y:S01]  /*58a0*/  IMAD R80, R3, 0x4, R74 ;  /* 0x0000000403507824 */ /* 0x000fe200078e024a */
[----:B------:R-:W1:Y:S03]  /*58b0*/  LDCU.64 UR44, c[0x0][0x890] ;  /* 0x00011200ff2c77ac */ /* 0x000e660008000a00 */
[--C-:B------:R-:W-:Y:S01]  /*58c0*/  IMAD R79, R79, -0x10, R80.reuse ;  /* 0xfffffff04f4f7824 */ /* 0x100fe200078e0250 */
[----:B------:R-:W-:Y:S01]  /*58d0*/  UMOV UR48, URZ ;  /* 0x000000ff00307c82 */ /* 0x000fe20008000000 */
[----:B------:R-:W1:Y:S01]  /*58e0*/  LDC R27, c[0x0][0xb30] ;  /* 0x0002cc00ff1b7b82 */ /* 0x000e620000000800 */
[----:B------:R-:W-:Y:S01]  /*58f0*/  IMAD R78, R81, -0x10, R80 ;  /* 0xfffffff0514e7824 */ /* 0x000fe200078e0250 */
[----:B------:R-:W-:-:S06]  /*5900*/  UMOV UR52, URZ ;  /* 0x000000ff00347c82 */ /* 0x000fcc0008000000 */
[----:B------:R-:W1:Y:S08]  /*5910*/  LDC.64 R64, c[0x0][0xb10] ;  /* 0x0002c400ff407b82 */ /* 0x000e700000000a00 */
[----:B------:R-:W1:Y:S08]  /*5920*/  LDC.64 R24, c[0x0][0xb18] ;  /* 0x0002c600ff187b82 */ /* 0x000e700000000a00 */
[----:B------:R-:W1:Y:S08]  /*5930*/  LDC.64 R22, c[0x0][0xb28] ;  /* 0x0002ca00ff167b82 */ /* 0x000e700000000a00 */
[----:B------:R-:W1:Y:S01]  /*5940*/  LDC.64 R62, c[0x0][0x8b0] ;  /* 0x00022c00ff3e7b82 */ /* 0x000e620000000a00 */
[----:B---3--:R-:W-:-:S07]  /*5950*/  IMAD.IADD R33, R0, 0x1, R33 ;  /* 0x0000000100217824 */ /* 0x008fce00078e0221 */
[----:B------:R-:W3:Y:S08]  /*5960*/  LDC.64 R60, c[0x0][0x8a8] ;  /* 0x00022a00ff3c7b82 */ /* 0x000ef00000000a00 */
[----:B--2-4-:R-:W1:Y:S02]  /*5970*/  LDC R72, c[0x0][0x374] ;  /* 0x0000dd00ff487b82 */ /* 0x014e640000000800 */
.L_x_165:
[C---:B------:R-:W-:Y:S02]  /*5980*/  LEA R0, R85.reuse, UR36, 0x3 ;  /* 0x0000002455007c11 */ /* 0x040fe4000f8e18ff */
[----:B------:R-:W-:Y:S02]  /*5990*/  SHF.L.U32 R3, R76, 0x1f, RZ ;  /* 0x0000001f4c037819 */ /* 0x000fe400000006ff */
[----:B-1----:R-:W-:Y:S02]  /*59a0*/  LEA R16, R85, UR36, 0x4 ;  /* 0x0000002455107c11 */ /* 0x002fe4000f8e20ff */
[----:B------:R-:W2:Y:S02]  /*59b0*/  SYNCS.PHASECHK.TRANS64.TRYWAIT P0, [R0+URZ+0x80], R3 ;  /* 0x00008003000075a7 */ /* 0x000ea400080011ff */
[----:B--23--:R-:W-:Y:S05]  /*59c0*/  @!P0 BRA `(.L_x_90) ;  /* 0x0000006400748947 */ /* 0x00cfea0003800000 */
.L_x_219:
[----:B------:R-:W4:Y:S01]  /*59d0*/  LDC.64 R12, c[0x0][0xb10] ;  /* 0x0002c400ff0c7b82 */ /* 0x000f220000000a00 */
[----:B------:R-:W3:Y:S01]  /*59e0*/  LDS.128 R16, [R16+0x110] ;  /* 0x0001100010107984 */ /* 0x000ee20000000c00 */
[----:B-1----:R-:W-:Y:S01]  /*59f0*/  ISETP.NE.AND P1, PT, R27, 0x1, PT ;  /* 0x000000011b00780c */ /* 0x002fe20003f25270 */
[----:B--2---:R-:W-:Y:S01]  /*5a00*/  VIADD R0, R0, 0x90 ;  /* 0x0000009000007836 */ /* 0x004fe20000000000 */
[----:B------:R-:W-:Y:S04]  /*5a10*/  ISETP.GE.AND P0, PT, R26, 0x1, PT ;  /* 0x000000011a00780c */ /* 0x000fe80003f06270 */
[----:B------:R-:W1:Y:S01]  /*5a20*/  LDC.64 R10, c[0x0][0xb18] ;  /* 0x0002c600ff0a7b82 */ /* 0x000e620000000a00 */
[----:B------:R-:W-:Y:S01]  /*5a30*/  PRMT R0, RZ, 0x654, R0 ;  /* 0x00000654ff007816 */ /* 0x000fe20000000000 */
[----:B------:R-:W-:Y:S01]  /*5a40*/  @!PT LDS RZ, [RZ] ;  /* 0x00000000fffff984 */ /* 0x000fe20000000800 */
[----:B------:R-:W-:Y:S01]  /*5a50*/  @!PT LDS RZ, [RZ] ;  /* 0x00000000fffff984 */ /* 0x000fe20000000800 */
[----:B------:R-:W-:Y:S01]  /*5a60*/  @!PT LDS RZ, [RZ] ;  /* 0x00000000fffff984 */ /* 0x000fe20000000800 */
[----:B------:R-:W-:Y:S01]  /*5a70*/  @!PT LDS RZ, [RZ] ;  /* 0x00000000fffff984 */ /* 0x000fe20000000800 */
[----:B------:R2:W-:Y:S06]  /*5a80*/  MEMBAR.ALL.CTA ;  /* 0x0000000000007992 */ /* 0x0005ec0000008000 */
[----:B--2---:R-:W2:Y:S01]  /*5a90*/  FENCE.VIEW.ASYNC.S ;  /* 0x00000000000073c6 */ /* 0x004ea20000000000 */
[----:B------:R-:W1:Y:S08]  /*5aa0*/  @!P1 LDC R14, c[0x0][0xb20] ;  /* 0x0002c800ff0e9b82 */ /* 0x000e700000000800 */
[----:B------:R-:W1:Y:S01]  /*5ab0*/  @!P1 LDC R9, c[0x0][0xb0c] ;  /* 0x0002c300ff099b82 */ /* 0x000e620000000800 */
[----:B--2---:R2:W-:Y:S01]  /*5ac0*/  SYNCS.ARRIVE.TRANS64.RED.A1T0 RZ, [R0+URZ], RZ ;  /* 0x000000ff00ff79a7 */ /* 0x0045e200081004ff */
[----:B---3--:R-:W-:Y:S04]  /*5ad0*/  LOP3.LUT P4, RZ, R18, 0x1, RZ, 0xc0, !PT ;  /* 0x0000000112ff7812 */ /* 0x008fe8000788c0ff */
[----:B------:R-:W-:Y:S09]  /*5ae0*/  P2R R83, PR, RZ, 0x10 ;  /* 0x00000010ff537803 */ /* 0x000ff20000000000 */
[----:B------:R-:W-:Y:S02]  /*5af0*/  @P4 MOV R31, R16 ;  /* 0x00000010001f4202 */ /* 0x000fe40000000f00 */
[----:B------:R-:W-:Y:S01]  /*5b00*/  @P4 LOP3.LUT R29, R17, 0xffff, RZ, 0xc0, !PT ;  /* 0x0000ffff111d4812 */ /* 0x000fe200078ec0ff */
[----:B--2-4-:R-:W-:Y:S06]  /*5b10*/  @!P0 BRA `(.L_x_91) ;  /* 0x0000000000a48947 */ /* 0x014fec0003800000 */
[----:B------:R-:W-:Y:S01]  /*5b20*/  IMAD.HI.U32 R37, R72, R25, RZ ;  /* 0x0000001948257227 */ /* 0x000fe200078e00ff */
[----:B------:R-:W-:Y:S02]  /*5b30*/  ISETP.NE.AND P0, PT, R24, 0x1, PT ;  /* 0x000000011800780c */ /* 0x000fe40003f05270 */
[----:B------:R-:W-:Y:S01]  /*5b40*/  ISETP.NE.AND P2, PT, R26, 0x1, PT ;  /* 0x000000011a00780c */ /* 0x000fe20003f45270 */
[----:B------:R-:W-:Y:S01]  /*5b50*/  IMAD.HI.U32 R34, R71, R64, RZ ;  /* 0x0000004047227227 */ /* 0x000fe200078e00ff */
[----:B------:R-:W-:Y:S02]  /*5b60*/  SHF.R.U32.HI R37, RZ, R70, R37 ;  /* 0x00000046ff257219 */ /* 0x000fe40000011625 */
[----:B------:R-:W-:Y:S01]  /*5b70*/  ISETP.NE.AND P3, PT, R28, 0x1, PT ;  /* 0x000000011c00780c */ /* 0x000fe20003f65270 */
[----:B------:R-:W-:Y:S01]  /*5b80*/  IMAD.HI.U32 R38, R31, R64, RZ ;  /* 0x000000401f267227 */ /* 0x000fe200078e00ff */
[----:B------:R-:W-:Y:S02]  /*5b90*/  SHF.R.U32.HI R34, RZ, R65, R34 ;  /* 0x00000041ff227219 */ /* 0x000fe40000011622 */
[----:B------:R-:W-:Y:S01]  /*5ba0*/  SEL R3, R72, R37, !P0 ;  /* 0x0000002548037207 */ /* 0x000fe20004000000 */
[----:B------:R-:W-:Y:S01]  /*5bb0*/  IMAD.HI.U32 R37, R29, R25, RZ ;  /* 0x000000191d257227 */ /* 0x000fe200078e00ff */
[----:B------:R-:W-:Y:S02]  /*5bc0*/  SEL R7, R71, R34, !P3 ;  /* 0x0000002247077207 */ /* 0x000fe40005800000 */
[----:B------:R-:W-:Y:S01]  /*5bd0*/  SHF.R.U32.HI R38, RZ, R65, R38 ;  /* 0x00000041ff267219 */ /* 0x000fe20000011626 */
[-C--:B------:R-:W-:Y:S04]  /*5be0*/  IMAD.HI.U32 R34, R3, R22.reuse, RZ ;  /* 0x0000001603227227 */ /* 0x080fe800078e00ff */
[----:B------:R-:W-:Y:S01]  /*5bf0*/  IMAD.HI.U32 R36, R7, R22, RZ ;  /* 0x0000001607247227 */ /* 0x000fe200078e00ff */
[-C--:B------:R-:W-:Y:S02]  /*5c00*/  @P2 SHF.R.U32.HI R3, RZ, R23.reuse, R34 ;  /* 0x00000017ff032219 */ /* 0x080fe40000011622 */
[----:B------:R-:W-:Y:S02]  /*5c10*/  SHF.R.U32.HI R34, RZ, R70, R37 ;  /* 0x00000046ff227219 */ /* 0x000fe40000011625 */
[----:B------:R-:W-:Y:S01]  /*5c20*/  @P2 SHF.R.U32.HI R7, RZ, R23, R36 ;  /* 0x00000017ff072219 */ /* 0x000fe20000011624 */
[C---:B------:R-:W-:Y:S01]  /*5c30*/  IMAD R2, R26.reuse, R3, RZ ;  /* 0x000000031a027224 */ /* 0x040fe200078e02ff */
[----:B------:R-:W-:Y:S02]  /*5c40*/  SEL R5, R29, R34, !P0 ;  /* 0x000000221d057207 */ /* 0x000fe40004000000 */
[----:B------:R-:W-:Y:S01]  /*5c50*/  SEL R3, R31, R38, !P3 ;  /* 0x000000261f037207 */ /* 0x000fe20005800000 */
[----:B------:R-:W-:Y:S01]  /*5c60*/  IMAD R4, R26, R7, RZ ;  /* 0x000000071a047224 */ /* 0x000fe200078e02ff */
[C---:B------:R-:W-:Y:S01]  /*5c70*/  ISETP.GE.AND P0, PT, R5.reuse, R2, PT ;  /* 0x000000020500720c */ /* 0x040fe20003f06270 */
[----:B------:R-:W-:Y:S03]  /*5c80*/  IMAD.HI.U32 R6, R5, R22, RZ ;  /* 0x0000001605067227 */ /* 0x000fe600078e00ff */
[----:B------:R-:W-:Y:S01]  /*5c90*/  ISETP.GE.OR P0, PT, R3, R4, P0 ;  /* 0x000000040300720c */ /* 0x000fe20000706670 */
[----:B------:R-:W-:Y:S01]  /*5ca0*/  IMAD.MOV R4, RZ, RZ, -R3 ;  /* 0x000000ffff047224 */ /* 0x000fe200078e0a03 */
[-C--:B------:R-:W-:Y:S03]  /*5cb0*/  SHF.R.U32.HI R6, RZ, R23.reuse, R6 ;  /* 0x00000017ff067219 */ /* 0x080fe60000011606 */
[----:B------:R-:W-:Y:S01]  /*5cc0*/  IMAD R31, R28, R4, R31 ;  /* 0x000000041c1f7224 */ /* 0x000fe200078e021f */
[----:B------:R-:W-:Y:S05]  /*5cd0*/  SEL R15, R5, R6, !P2 ;  /* 0x00000006050f7207 */ /* 0x000fea0005000000 */
[----:B------:R-:W-:Y:S02]  /*5ce0*/  IMAD.MOV R6, RZ, RZ, -R15 ;  /* 0x000000ffff067224 */ /* 0x000fe400078e0a0f */
[C---:B------:R-:W-:Y:S04]  /*5cf0*/  @!P0 IMAD.HI.U32 R2, R3.reuse, R22, RZ ;  /* 0x0000001603028227 */ /* 0x040fe800078e00ff */
[----:B------:R-:W-:Y:S01]  /*5d00*/  IMAD R6, R26, R6, R5 ;  /* 0x000000061a067224 */ /* 0x000fe200078e0205 */
[----:B------:R-:W-:Y:S04]  /*5d10*/  @!P0 SHF.R.U32.HI R2, RZ, R23, R2 ;  /* 0x00000017ff028219 */ /* 0x000fe80000011602 */
[----:B------:R-:W-:Y:S02]  /*5d20*/  @!P0 SEL R0, R3, R2, !P2 ;  /* 0x0000000203008207 */ /* 0x000fe40005000000 */
[----:B------:R-:W-:Y:S02]  /*5d30*/  IADD3 R2, PT, PT, -R5, RZ, RZ ;  /* 0x000000ff05027210 */ /* 0x000fe40007ffe1ff */
[----:B------:R-:W-:Y:S01]  /*5d40*/  @!P0 IADD3 R8, PT, PT, R15, -R0, RZ ;  /* 0x800000000f088210 */ /* 0x000fe20007ffe0ff */
[----:B------:R-:W-:Y:S02]  /*5d50*/  @!P0 IMAD R0, R7, R6, R0 ;  /* 0x0000000607008224 */ /* 0x000fe400078e0200 */
[----:B------:R-:W-:Y:S02]  /*5d60*/  IMAD R29, R24, R2, R29 ;  /* 0x00000002181d7224 */ /* 0x000fe400078e021d */
[----:B------:R-:W-:Y:S02]  /*5d70*/  @!P0 IMAD R5, R8, R26, R3 ;  /* 0x0000001a08058224 */ /* 0x000fe400078e0203 */
[----:B------:R-:W-:Y:S04]  /*5d80*/  @!P0 IMAD.MOV.U32 R3, RZ, RZ, R0 ;  /* 0x000000ffff038224 */ /* 0x000fe800078e0000 */
[----:B------:R-:W-:Y:S02]  /*5d90*/  IMAD R31, R3, R28, R31 ;  /* 0x0000001c031f7224 */ /* 0x000fe400078e021f */
[----:B------:R-:W-:Y:S07]  /*5da0*/  IMAD R29, R5, R24, R29 ;  /* 0x00000018051d7224 */ /* 0x000fee00078e021d */
.L_x_91:
[----:B-1----:R-:W-:Y:S01]  /*5db0*/  @!P1 ISETP.NE.AND P0, PT, R10, 0x1, PT ;  /* 0x000000010a00980c */ /* 0x002fe20003f05270 */
[----:B------:R-:W-:Y:S01]  /*5dc0*/  @!P1 IMAD.HI.U32 R3, R29, R11, RZ ;  /* 0x0000000b1d039227 */ /* 0x000fe200078e00ff */
[----:B------:R-:W-:Y:S01]  /*5dd0*/  R2UR UR42, R21 ;  /* 0x00000000152a72ca */ /* 0x000fe200000e0000 */
[----:B------:R-:W-:Y:S01]  /*5de0*/  BSSY.RECONVERGENT B6, `(.L_x_92) ;  /* 0x0000031000067945 */ /* 0x000fe20003800200 */
[----:B------:R-:W-:Y:S01]  /*5df0*/  R2UR UR41, R20 ;  /* 0x00000000142972ca */ /* 0x000fe200000e0000 */
[----:B------:R-:W-:Y:S01]  /*5e00*/  @!P1 IMAD.HI.U32 R0, R31, R12, RZ ;  /* 0x0000000c1f009227 */ /* 0x000fe200078e00ff */
[----:B------:R-:W-:Y:S02]  /*5e10*/  @!P1 SHF.R.U32.HI R2, RZ, R14, R3 ;  /* 0x0000000eff029219 */ /* 0x000fe40000011603 */
[----:B------:R-:W-:Y:S01]  /*5e20*/  @!P1 ISETP.NE.AND P2, PT, R9, 0x1, PT ;  /* 0x000000010900980c */ /* 0x000fe20003f45270 */
[----:B------:R-:W-:Y:S01]  /*5e30*/  VIADD R85, R85, 0x1 ;  /* 0x0000000155557836 */ /* 0x000fe20000000000 */
[----:B------:R-:W-:Y:S02]  /*5e40*/  @!P1 SEL R2, R29, R2, !P0 ;  /* 0x000000021d029207 */ /* 0x000fe40004000000 */
[----:B------:R-:W-:Y:S02]  /*5e50*/  @!P1 SHF.R.U32.HI R0, RZ, R13, R0 ;  /* 0x0000000dff009219 */ /* 0x000fe40000011600 */
[----:B------:R-:W-:Y:S01]  /*5e60*/  LOP3.LUT P0, RZ, R74, 0x1b0, RZ, 0xc0, !PT ;  /* 0x000001b04aff7812 */ /* 0x000fe2000780c0ff */
[----:B------:R-:W-:Y:S01]  /*5e70*/  USHF.L.U32 UR42, UR42, 0x7, URZ ;  /* 0x000000072a2a7899 */ /* 0x000fe200080006ff */
[----:B------:R-:W-:Y:S01]  /*5e80*/  @!P1 SEL R3, R31, R0, !P2 ;  /* 0x000000001f039207 */ /* 0x000fe20005000000 */
[----:B------:R-:W-:Y:S01]  /*5e90*/  USHF.L.U32 UR41, UR41, 0x7, URZ ;  /* 0x0000000729297899 */ /* 0x000fe200080006ff */
[----:B------:R-:W-:Y:S03]  /*5ea0*/  @P4 SHF.R.U32.HI R75, RZ, 0x10, R17 ;  /* 0x00000010ff4b4819 */ /* 0x000fe60000011611 */
[----:B------:R-:W-:Y:S02]  /*5eb0*/  @!P1 IMAD.IADD R0, R2, 0x1, -R3 ;  /* 0x0000000102009824 */ /* 0x000fe400078e0a03 */
[----:B------:R-:W-:Y:S02]  /*5ec0*/  @!P1 IMAD.IADD R2, R3, 0x1, -R2 ;  /* 0x0000000103029824 */ /* 0x000fe400078e0a02 */
[----:B------:R-:W-:Y:S02]  /*5ed0*/  @!P1 IMAD R31, R0, R9, R31 ;  /* 0x00000009001f9224 */ /* 0x000fe400078e021f */
[----:B------:R-:W-:Y:S01]  /*5ee0*/  @!P1 IMAD R29, R2, R10, R29 ;  /* 0x0000000a021d9224 */ /* 0x000fe200078e021d */
[----:B------:R-:W-:Y:S06]  /*5ef0*/  @!P0 BRA `(.L_x_93) ;  /* 0x00000000007c8947 */ /* 0x000fec0003800000 */
[----:B------:R-:W1:Y:S01]  /*5f00*/  LDCU.64 UR8, c[0x4][0x80] ;  /* 0x01001000ff0877ac */ /* 0x000e620008000a00 */
[----:B------:R-:W-:Y:S01]  /*5f10*/  MOV R2, 0x0 ;  /* 0x0000000000027802 */ /* 0x000fe20000000f00 */
[----:B------:R-:W-:Y:S02]  /*5f20*/  HFMA2 R12, -RZ, RZ, 0, 5.9604644775390625e-08 ;  /* 0x00000001ff0c7431 */ /* 0x000fe400000001ff */
[----:B------:R-:W-:Y:S01]  /*5f30*/  IMAD.MOV.U32 R8, RZ, RZ, 0x70 ;  /* 0x00000070ff087424 */ /* 0x000fe200078e00ff */
[----:B------:R2:W3:Y:S01]  /*5f40*/  LDC.64 R14, c[0x4][R2] ;  /* 0x01000000020e7b82 */ /* 0x0004e20000000a00 */
[----:B------:R-:W4:Y:S01]  /*5f50*/  LDCU.64 UR6, c[0x4][0x88] ;  /* 0x01001100ff0677ac */ /* 0x000f220008000a00 */
[----:B------:R-:W-:Y:S01]  /*5f60*/  IMAD.MOV.U32 R13, RZ, RZ, RZ ;  /* 0x000000ffff0d7224 */ /* 0x000fe200078e00ff */
[----:B------:R-:W2:Y:S01]  /*5f70*/  LDCU.64 UR4, c[0x4][0x8] ;  /* 0x01000100ff0477ac */ /* 0x000ea20008000a00 */
[----:B-1----:R-:W-:Y:S01]  /*5f80*/  MOV R5, UR9 ;  /* 0x0000000900057c02 */ /* 0x002fe20008000f00 */
[----:B------:R-:W-:Y:S01]  /*5f90*/  IMAD.U32 R4, RZ, RZ, UR8 ;  /* 0x00000008ff047e24 */ /* 0x000fe2000f8e00ff */
[----:B----4-:R-:W-:Y:S01]  /*5fa0*/  MOV R7, UR7 ;  /* 0x0000000700077c02 */ /* 0x010fe20008000f00 */
[----:B------:R-:W-:Y:S01]  /*5fb0*/  IMAD.U32 R6, RZ, RZ, UR6 ;  /* 0x00000006ff067e24 */ /* 0x000fe2000f8e00ff */
[----:B--2---:R-:W-:Y:S01]  /*5fc0*/  MOV R11, UR5 ;  /* 0x00000005000b7c02 */ /* 0x004fe20008000f00 */
[----:B------:R-:W-:Y:S02]  /*5fd0*/  IMAD.U32 R10, RZ, RZ, UR4 ;  /* 0x00000004ff0a7e24 */ /* 0x000fe4000f8e00ff */
[----:B------:R-:W-:Y:S07]  /*5fe0*/  LEPC R20, `(.L_x_94) ;  /* 0x000000001014794e */ /* 0x000fee0000000000 */
[----:B---3-5:R-:W-:Y:S05]  /*5ff0*/  CALL.ABS.NOINC R14 ;  /* 0x000000000e007343 */ /* 0x028fea0003c00000 */
.L_x_94:
[----:B------:R-:W1:Y:S01]  /*6000*/  LDCU.64 UR8, c[0x4][0x80] ;  /* 0x01001000ff0877ac */ /* 0x000e620008000a00 */
[----:B------:R-:W2:Y:S01]  /*6010*/  LDC.64 R2, c[0x4][R2] ;  /* 0x0100000002027b82 */ /* 0x000ea20000000a00 */
[----:B------:R-:W-:Y:S02]  /*6020*/  HFMA2 R12, -RZ, RZ, 0, 5.9604644775390625e-08 ;  /* 0x00000001ff0c7431 */ /* 0x000fe400000001ff */
[----:B------:R-:W-:Y:S02]  /*6030*/  IMAD.MOV.U32 R8, RZ, RZ, 0x70 ;  /* 0x00000070ff087424 */ /* 0x000fe400078e00ff */
[----:B------:R-:W-:Y:S01]  /*6040*/  IMAD.MOV.U32 R13, RZ, RZ, RZ ;  /* 0x000000ffff0d7224 */ /* 0x000fe200078e00ff */
[----:B------:R-:W3:Y:S01]  /*6050*/  LDCU.64 UR6, c[0x4][0x88] ;  /* 0x01001100ff0677ac */ /* 0x000ee20008000a00 */
[----:B------:R-:W4:Y:S01]  /*6060*/  LDCU.64 UR4, c[0x4][0x8] ;  /* 0x01000100ff0477ac */ /* 0x000f220008000a00 */
[----:B-1----:R-:W-:Y:S02]  /*6070*/  MOV R4, UR8 ;  /* 0x0000000800047c02 */ /* 0x002fe40008000f00 */
[----:B------:R-:W-:Y:S02]  /*6080*/  MOV R5, UR9 ;  /* 0x0000000900057c02 */ /* 0x000fe40008000f00 */
[----:B---3--:R-:W-:Y:S01]  /*6090*/  MOV R7, UR7 ;  /* 0x0000000700077c02 */ /* 0x008fe20008000f00 */
[----:B------:R-:W-:Y:S01]  /*60a0*/  IMAD.U32 R6, RZ, RZ, UR6 ;  /* 0x00000006ff067e24 */ /* 0x000fe2000f8e00ff */
[----:B----4-:R-:W-:Y:S01]  /*60b0*/  MOV R11, UR5 ;  /* 0x00000005000b7c02 */ /* 0x010fe20008000f00 */
[----:B------:R-:W-:Y:S02]  /*60c0*/  IMAD.U32 R10, RZ, RZ, UR4 ;  /* 0x00000004ff0a7e24 */ /* 0x000fe4000f8e00ff */
[----:B------:R-:W-:Y:S07]  /*60d0*/  LEPC R20, `(.L_x_93) ;  /* 0x000000001014794e */ /* 0x000fee0000000000 */
[----:B--2---:R-:W-:Y:S05]  /*60e0*/  CALL.ABS.NOINC R2 ;  /* 0x0000000002007343 */ /* 0x004fea0003c00000 */
.L_x_93:
[----:B------:R-:W-:Y:S05]  /*60f0*/  BSYNC.RECONVERGENT B6 ;  /* 0x0000000000067941 */ /* 0x000fea0003800200 */
.L_x_92:
[----:B------:R-:W-:Y:S01]  /*6100*/  ISETP.NE.U32.AND P4, PT, R62, RZ, PT ;  /* 0x000000ff3e00720c */ /* 0x000fe20003f85070 */
[----:B------:R-:W-:Y:S01]  /*6110*/  UISETP.NE.AND UP2, UPT, UR49, URZ, UPT ;  /* 0x000000ff3100728c */ /* 0x000fe2000bf45270 */
[----:B------:R-:W-:Y:S01]  /*6120*/  ISETP.NE.U32.AND P2, PT, RZ, UR38, PT ;  /* 0x00000026ff007c0c */ /* 0x000fe2000bf45070 */
[----:B------:R-:W-:Y:S01]  /*6130*/  UISETP.NE.U32.AND UP1, UPT, UR44, URZ, UPT ;  /* 0x000000ff2c00728c */ /* 0x000fe2000bf25070 */
[----:B------:R-:W-:Y:S01]  /*6140*/  ISETP.NE.AND.EX P4, PT, R63, RZ, PT, P4 ;  /* 0x000000ff3f00720c */ /* 0x000fe20003f85340 */
[----:B------:R-:W-:Y:S01]  /*6150*/  UPLOP3.LUT UP0, UPT, UPT, UPT, UPT, 0x40, 0x4 ;  /* 0x000000000004789c */ /* 0x000fe20003f0e870 */
[----:B------:R-:W-:Y:S01]  /*6160*/  ISETP.NE.AND.EX P2, PT, RZ, UR39, PT, P2 ;  /* 0x00000027ff007c0c */ /* 0x000fe2000bf45320 */
[----:B------:R-:W-:Y:S01]  /*6170*/  UISETP.NE.AND.EX UP1, UPT, UR45, URZ, UPT, UP1 ;  /* 0x000000ff2d00728c */ /* 0x000fe2000bf25310 */
[----:B------:R-:W-:Y:S04]  /*6180*/  PLOP3.LUT P1, PT, PT, PT, UP2, 0x80, 0x8 ;  /* 0x000000000008781c */ /* 0x000fe80003f2f028 */
[----:B------:R-:W-:Y:S06]  /*6190*/  @UP2 UPLOP3.LUT UP0, UPT, UPT, UPT, UP1, 0x80, 0x8 ;  /* 0x000000000008289c */ /* 0x000fec0003f0f010 */
[----:B------:R-:W-:Y:S01]  /*61a0*/  PLOP3.LUT P0, PT, PT, PT, UP0, 0x80, 0x8 ;  /* 0x000000000008781c */ /* 0x000fe20003f0f008 */
[----:B------:R-:W-:Y:S01]  /*61b0*/  @!UPT UIADD3 URZ, UPT, UPT, URZ, URZ, URZ ;  /* 0x000000fffffff290 */ /* 0x000fe2000fffe0ff */
[----:B------:R-:W-:Y:S11]  /*61c0*/  BRA.U !UP1, `(.L_x_95) ;  /* 0x00000001093c7547 */ /* 0x000ff6000b800000 */
[----:B------:R-:W-:Y:S01]  /*61d0*/  UISETP.NE.U32.AND UP0, UPT, UR38, URZ, UPT ;  /* 0x000000ff2600728c */ /* 0x000fe2000bf05070 */
[----:B------:R-:W-:Y:S01]  /*61e0*/  R2UR UR4, R69 ;  /* 0x00000000450472ca */ /* 0x000fe200000e0000 */
[----:B------:R-:W-:Y:S02]  /*61f0*/  HFMA2 R67, -RZ, RZ, 0, 5.9604644775390625e-08 ;  /* 0x00000001ff437431 */ /* 0x000fe400000001ff */
[----:B------:R-:W-:Y:S01]  /*6200*/  IMAD.MOV.U32 R0, RZ, RZ, 0x1 ;  /* 0x00000001ff007424 */ /* 0x000fe200078e00ff */
[----:B------:R-:W-:Y:S06]  /*6210*/  UISETP.NE.AND.EX UP0, UPT, UR39, URZ, UPT, UP0 ;  /* 0x000000ff2700728c */ /* 0x000fec000bf05300 */
[----:B------:R-:W-:Y:S05]  /*6220*/  PLOP3.LUT P3, PT, PT, PT, UP0, 0x80, 0x8 ;  /* 0x000000000008781c */ /* 0x000fea0003f6f008 */
[----:B------:R-:W1:Y:S01]  /*6230*/  @UP0 LDCU.64 UR6, c[0x0][0x888] ;  /* 0x00011100ff0607ac */ /* 0x000e620008000a00 */
[----:B------:R-:W-:Y:S07]  /*6240*/  @UP0 UIMAD UR4, UR4, UR44, URZ ;  /* 0x0000002c040402a4 */ /* 0x000fee000f8e02ff */
[----:B------:R-:W-:Y:S01]  /*6250*/  @!P3 PRMT R67, R0, 0x7610, R67 ;  /* 0x000076100043b816 */ /* 0x000fe20000000043 */
[----:B-1----:R-:W-:Y:S03]  /*6260*/  @UP0 UIMAD.WIDE UR6, UR4, 0x4, UR6 ;  /* 0x00000004040608a5 */ /* 0x002fe6000f8e0206 */
[----:B------:R-:W1:Y:S03]  /*6270*/  @!UP0 LDCU UR4, c[0x0][0x880] ;  /* 0x00011000ff0487ac */ /* 0x000e660008000800 */
[----:B------:R-:W-:Y:S02]  /*6280*/  IMAD.U32 R2, RZ, RZ, UR6 ;  /* 0x00000006ff027e24 */ /* 0x000fe4000f8e00ff */
[----:B------:R-:W-:Y:S05]  /*6290*/  IMAD.U32 R3, RZ, RZ, UR7 ;  /* 0x00000007ff037e24 */ /* 0x000fea000f8e00ff */
[----:B-----5:R2:W5:Y:S02]  /*62a0*/  @P3 LDG.E R35, desc[UR46][R2.64] ;  /* 0x0000002e02233981 */ /* 0x020564000c1e1900 */
[----:B-12---:R-:W-:Y:S02]  /*62b0*/  @!P3 MOV R35, UR4 ;  /* 0x000000040023bc02 */ /* 0x006fe40008000f00 */
.L_x_95:
[----:B------:R-:W-:Y:S05]  /*62c0*/  @!P4 BRA `(.L_x_96) ;  /* 0x000000000024c947 */ /* 0x000fea0003800000 */
[----:B------:R-:W-:Y:S02]  /*62d0*/  ISETP.NE.U32.AND P3, PT, R60, RZ, PT ;  /* 0x000000ff3c00720c */ /* 0x000fe40003f65070 */
[----:B------:R-:W-:Y:S02]  /*62e0*/  R2UR UR4, R69 ;  /* 0x00000000450472ca */ /* 0x000fe400000e0000 */
[----:B------:R-:W-:Y:S11]  /*62f0*/  ISETP.NE.AND.EX P3, PT, R61, RZ, PT, P3 ;  /* 0x000000ff3d00720c */ /* 0x000ff60003f65330 */
[----:B------:R-:W-:Y:S02]  /*6300*/  @!UPT UIADD3 URZ, UPT, UPT, URZ, URZ, URZ ;  /* 0x000000fffffff290 */ /* 0x000fe4000fffe0ff */
[----:B------:R-:W1:Y:S01]  /*6310*/  @P3 LDC.64 R2, c[0x0][0x8a8] ;  /* 0x00022a00ff023b82 */ /* 0x000e620000000a00 */
[----:B------:R-:W-:Y:S04]  /*6320*/  @P3 IMAD R0, R62, UR4, RZ ;  /* 0x000000043e003c24 */ /* 0x000fe8000f8e02ff */
[----:B-1----:R-:W-:Y:S05]  /*6330*/  @P3 IMAD.WIDE R2, R0, 0x4, R2 ;  /* 0x0000000400023825 */ /* 0x002fea00078e0202 */
[----:B-----5:R1:W5:Y:S02]  /*6340*/  @P3 LDG.E R32, desc[UR46][R2.64] ;  /* 0x0000002e02203981 */ /* 0x020364000c1e1900 */
[----:B-1----:R-:W2:Y:S02]  /*6350*/  @!P3 LDC R32, c[0x0][0x8a0] ;  /* 0x00022800ff20bb82 */ /* 0x002ea40000000800 */
.L_x_96:
[----:B-----5:R-:W-:Y:S01]  /*6360*/  FSETP.NEU.AND P3, PT, R35, RZ, PT ;  /* 0x000000ff2300720b */ /* 0x020fe20003f6d000 */
[----:B------:R-:W-:Y:S01]  /*6370*/  BSSY B1, `(.L_x_97) ;  /* 0x0000038000017945 */ /* 0x000fe20003800000 */
[----:B------:R-:W-:Y:S01]  /*6380*/  SEL R5, RZ, 0xffffffff, P2 ;  /* 0xffffffffff057807 */ /* 0x000fe20001000000 */
[----:B------:R-:W-:Y:S01]  /*6390*/  IMAD.MOV.U32 R89, RZ, RZ, 0x1 ;  /* 0x00000001ff597424 */ /* 0x000fe200078e00ff */
[----:B------:R-:W-:Y:S01]  /*63a0*/  @P1 LOP3.LUT P2, RZ, R67, 0xff, RZ, 0xc0, !PT ;  /* 0x000000ff43ff1812 */ /* 0x000fe2000784c0ff */
[C---:B------:R-:W-:Y:S01]  /*63b0*/  IMAD R34, R30.reuse, 0x80, R33 ;  /* 0x000000801e227824 */ /* 0x040fe200078e0221 */
[----:B------:R-:W-:Y:S01]  /*63c0*/  @P1 SEL R0, RZ, 0xffffffff, P3 ;  /* 0xffffffffff001807 */ /* 0x000fe20001800000 */
[----:B------:R-:W-:Y:S01]  /*63d0*/  IMAD R86, R81, -0x10, R79 ;  /* 0xfffffff051567824 */ /* 0x000fe200078e024f */
[----:B------:R-:W-:Y:S01]  /*63e0*/  LEA R88, R30, UR36, 0x3 ;  /* 0x000000241e587c11 */ /* 0x000fe2000f8e18ff */
[----:B------:R-:W-:Y:S01]  /*63f0*/  IMAD.MOV.U32 R43, RZ, RZ, RZ ;  /* 0x000000ffff2b7224 */ /* 0x000fe200078e00ff */
[----:B------:R-:W-:Y:S02]  /*6400*/  @P0 SEL R0, R5, R0, !P2 ;  /* 0x0000000005000207 */ /* 0x000fe40005000000 */
[----:B------:R-:W-:Y:S02]  /*6410*/  CS2R R46, SRZ ;  /* 0x00000000002e7805 */ /* 0x000fe4000001ff00 */
[----:B------:R-:W-:Y:S02]  /*6420*/  SHF.L.U32 R3, R77, 0x1f, RZ ;  /* 0x0000001f4d037819 */ /* 0x000fe400000006ff */
[----:B------:R-:W-:Y:S02]  /*6430*/  CS2R R44, SRZ ;  /* 0x00000000002c7805 */ /* 0x000fe4000001ff00 */
[----:B------:R-:W-:Y:S02]  /*6440*/  @P1 LOP3.LUT R0, R0, 0x1, RZ, 0xc0, !PT ;  /* 0x0000000100001812 */ /* 0x000fe400078ec0ff */
[----:B------:R-:W-:Y:S02]  /*6450*/  CS2R R50, SRZ ;  /* 0x0000000000327805 */ /* 0x000fe4000001ff00 */
[----:B------:R-:W-:Y:S02]  /*6460*/  PLOP3.LUT P2, PT, PT, PT, UP1, 0x80, 0x8 ;  /* 0x000000000008781c */ /* 0x000fe40003f4f018 */
[----:B------:R-:W-:Y:S02]  /*6470*/  CS2R R48, SRZ ;  /* 0x0000000000307805 */ /* 0x000fe4000001ff00 */
[----:B------:R-:W-:Y:S02]  /*6480*/  ISETP.NE.U32.OR P5, PT, R0, 0x1, !P1 ;  /* 0x000000010000780c */ /* 0x000fe40004fa5470 */
[----:B------:R-:W-:Y:S02]  /*6490*/  CS2R R54, SRZ ;  /* 0x0000000000367805 */ /* 0x000fe4000001ff00 */
[----:B------:R-:W-:Y:S02]  /*64a0*/  LOP3.LUT P4, R84, R67, 0xff, RZ, 0xc0, !PT ;  /* 0x000000ff43547812 */ /* 0x000fe4000788c0ff */
[----:B------:R-:W-:Y:S02]  /*64b0*/  CS2R R52, SRZ ;  /* 0x0000000000347805 */ /* 0x000fe4000001ff00 */
[----:B------:R-:W-:Y:S02]  /*64c0*/  SEL R0, RZ, 0xffffffff, P3 ;  /* 0xffffffffff007807 */ /* 0x000fe40001800000 */
[----:B------:R-:W-:Y:S02]  /*64d0*/  CS2R R58, SRZ ;  /* 0x00000000003a7805 */ /* 0x000fe4000001ff00 */
[----:B------:R-:W-:Y:S02]  /*64e0*/  P2R R87, PR, RZ, 0x20 ;  /* 0x00000020ff577803 */ /* 0x000fe40000000000 */
[----:B------:R-:W-:Y:S02]  /*64f0*/  CS2R R56, SRZ ;  /* 0x0000000000387805 */ /* 0x000fe4000001ff00 */
[----:B------:R-:W-:Y:S02]  /*6500*/  @P2 SEL R0, R5, R0, !P4 ;  /* 0x0000000005002207 */ /* 0x000fe40006000000 */
[----:B------:R-:W-:Y:S02]  /*6510*/  @P5 SHF.L.U32 R2, RZ, 0x1f, RZ ;  /* 0x0000001fff025819 */ /* 0x000fe400000006ff */
[----:B------:R-:W-:Y:S02]  /*6520*/  LOP3.LUT R0, R0, 0x1, RZ, 0xc0, !PT ;  /* 0x0000000100007812 */ /* 0x000fe400078ec0ff */
[----:B------:R-:W1:Y:S02]  /*6530*/  @P5 SYNCS.PHASECHK.TRANS64.TRYWAIT P1, [UR36+0x30], R2 ;  /* 0x00003002ff0055a7 */ /* 0x000e640008021124 */
[----:B------:R-:W-:Y:S04]  /*6540*/  ISETP.NE.U32.AND P2, PT, R0, 0x1, PT ;  /* 0x000000010000780c */ /* 0x000fe80003f45070 */
[----:B------:R-:W-:Y:S01]  /*6550*/  P2R R90, PR, RZ, 0x4 ;  /* 0x00000004ff5a7803 */ /* 0x000fe20000000000 */
[----:B------:R3:W4:Y:S01]  /*6560*/  SYNCS.PHASECHK.TRANS64.TRYWAIT P0, [R88+URZ+0xa0], R3 ;  /* 0x0000a003580075a7 */ /* 0x00072200080011ff */
[----:B-1----:R-:W-:Y:S01]  /*6570*/  @P5 SEL R89, RZ, 0x1, !P1 ;  /* 0x00000001ff595807 */ /* 0x002fe20004800000 */
[----:B---3--:R-:W-:Y:S06]  /*6580*/  @!P5 BRA `(.L_x_98) ;  /* 0x000000000058d947 */ /* 0x008fec0003800000 */
[----:B------:R-:W-:Y:S01]  /*6590*/  IMAD.MOV.U32 R47, RZ, RZ, RZ ;  /* 0x000000ffff2f7224 */ /* 0x000fe200078e00ff */
[----:B------:R-:W-:Y:S01]  /*65a0*/  ISETP.NE.AND P1, PT, R89, RZ, PT ;  /* 0x000000ff5900720c */ /* 0x000fe20003f25270 */
[----:B------:R-:W-:Y:S01]  /*65b0*/  BSSY B0, `(.L_x_99) ;  /* 0x000000c000007945 */ /* 0x000fe20003800000 */
[----:B------:R-:W-:Y:S02]  /*65c0*/  CS2R R58, SRZ ;  /* 0x00000000003a7805 */ /* 0x000fe4000001ff00 */
[----:B------:R-:W-:Y:S02]  /*65d0*/  CS2R R56, SRZ ;  /* 0x0000000000387805 */ /* 0x000fe4000001ff00 */
[----:B------:R-:W-:Y:S02]  /*65e0*/  CS2R R54, SRZ ;  /* 0x0000000000367805 */ /* 0x000fe4000001ff00 */
[----:B------:R-:W-:Y:S02]  /*65f0*/  CS2R R52, SRZ ;  /* 0x0000000000347805 */ /* 0x000fe4000001ff00 */
[----:B------:R-:W-:Y:S02]  /*6600*/  CS2R R50, SRZ ;  /* 0x0000000000327805 */ /* 0x000fe4000001ff00 */
[----:B------:R-:W-:Y:S02]  /*6610*/  CS2R R48, SRZ ;  /* 0x0000000000307805 */ /* 0x000fe4000001ff00 */
[----:B------:R-:W-:Y:S01]  /*6620*/  CS2R R44, SRZ ;  /* 0x00000000002c7805 */ /* 0x000fe2000001ff00 */
[----:B------:R-:W-:Y:S06]  /*6630*/  @P1 BRA `(.L_x_100) ;  /* 0x00000000000c1947 */ /* 0x000fec0003800000 */
[----:B------:R-:W-:Y:S04]  /*6640*/  SHF.L.U32 R5, RZ, 0x1f, RZ ;  /* 0x0000001fff057819 */ /* 0x000fe800000006ff */
[----:B------:R-:W1:Y:S02]  /*6650*/  SYNCS.PHASECHK.TRANS64.TRYWAIT P1, [UR36+0x30], R5 ;  /* 0x00003005ff0075a7 */ /* 0x000e640008021124 */
[----:B-1----:R-:W-:Y:S05]  /*6660*/  @!P1 BRA `(.L_x_101) ;  /* 0x0000005800609947 */ /* 0x002fea0003800000 */
.L_x_100:
[----:B------:R-:W-:Y:S05]  /*6670*/  BSYNC B0 ;  /* 0x0000000000007941 */ /* 0x000fea0003800000 */
.L_x_99:
[----:B------:R-:W-:Y:S01]  /*6680*/  ISETP.NE.AND P1, PT, R90, RZ, PT ;  /* 0x000000ff5a00720c */ /* 0x000fe20003f25270 */
[----:B------:R-:W-:Y:S11]  /*6690*/  HFMA2 R43, -RZ, RZ, 0, 5.9604644775390625e-08 ;  /* 0x00000001ff2b7431 */ /* 0x000ff600000001ff */
[----:B------:R-:W-:Y:S01]  /*66a0*/  @!UPT UIADD3 URZ, UPT, UPT, URZ, URZ, URZ ;  /* 0x000000fffffff290 */ /* 0x000fe2000fffe0ff */
[----:B------:R3:W1:Y:S04]  /*66b0*/  @P1 LDS.128 R56, [R80] ;  /* 0x0000000050381984 */ /* 0x0006680000000c00 */
[----:B------:R3:W1:Y:S04]  /*66c0*/  @P1 LDS.128 R52, [R79+0x10] ;  /* 0x000010004f341984 */ /* 0x0006680000000c00 */
[----:B------:R3:W1:Y:S04]  /*66d0*/  @P1 LDS.128 R48, [R78+0x20] ;  /* 0x000020004e301984 */ /* 0x0006680000000c00 */
[----:B------:R3:W1:Y:S02]  /*66e0*/  @P1 LDS.128 R44, [R86+0x30] ;  /* 0x00003000562c1984 */ /* 0x0006640000000c00 */
.L_x_98:
[----:B------:R-:W-:Y:S05]  /*66f0*/  BSYNC B1 ;  /* 0x0000000000017941 */ /* 0x000fea0003800000 */
.L_x_97:
[----:B-1----:R-:W-:Y:S04]  /*6700*/  SHF.R.U32.HI R0, RZ, 0x15, R34 ;  /* 0x00000015ff007819 */ /* 0x002fe80000011622 */
[----:B------:R-:W-:Y:S01]  /*6710*/  LOP3.LUT P1, RZ, R0, 0x3, R73, 0x48, !PT ;  /* 0x0000000300ff7812 */ /* 0x000fe20007824849 */
[----:B------:R-:W-:Y:S01]  /*6720*/  @!UPT UIADD3 URZ, UPT, UPT, URZ, URZ, URZ ;  /* 0x000000fffffff290 */ /* 0x000fe2000fffe0ff */
[----:B----4-:R-:W-:Y:S11]  /*6730*/  @P0 BRA `(.L_x_102) ;  /* 0x0000000000080947 */ /* 0x010ff60003800000 */
[----:B------:R-:W1:Y:S02]  /*6740*/  SYNCS.PHASECHK.TRANS64.TRYWAIT P0, [R88+URZ+0xa0], R3 ;  /* 0x0000a003580075a7 */ /* 0x000e6400080011ff */
[----:B-1----:R-:W-:Y:S05]  /*6750*/  @!P0 BRA `(.L_x_103) ;  /* 0x00000058003c8947 */ /* 0x002fea0003800000 */
.L_x_102:
[----:B------:R-:W-:Y:S05]  /*6760*/  @!P1 BRA `(.L_x_104) ;  /* 0x0000000000409947 */ /* 0x000fea0003800000 */
[----:B------:R-:W4:Y:S01]  /*6770*/  LDCU.64 UR8, c[0x4][0x70] ;  /* 0x01000e00ff0877ac */ /* 0x000f220008000a00 */
[----:B-1----:R-:W-:Y:S01]  /*6780*/  MOV R3, 0x0 ;  /* 0x0000000000037802 */ /* 0x002fe20000000f00 */
[----:B------:R-:W-:Y:S02]  /*6790*/  HFMA2 R12, -RZ, RZ, 0, 5.9604644775390625e-08 ;  /* 0x00000001ff0c7431 */ /* 0x000fe400000001ff */
[----:B------:R-:W-:Y:S02]  /*67a0*/  IMAD.MOV.U32 R8, RZ, RZ, 0x192 ;  /* 0x00000192ff087424 */ /* 0x000fe400078e00ff */
[----:B------:R-:W-:Y:S01]  /*67b0*/  IMAD.MOV.U32 R13, RZ, RZ, RZ ;  /* 0x000000ffff0d7224 */ /* 0x000fe200078e00ff */
[----:B------:R-:W1:Y:S01]  /*67c0*/  LDCU.64 UR6, c[0x4][0x78] ;  /* 0x01000f00ff0677ac */ /* 0x000e620008000a00 */
[----:B------:R-:W2:Y:S01]  /*67d0*/  LDC.64 R2, c[0x4][R3] ;  /* 0x0100000003027b82 */ /* 0x000ea20000000a00 */
[----:B------:R-:W5:Y:S01]  /*67e0*/  LDCU.64 UR4, c[0x4][0x10] ;  /* 0x01000200ff0477ac */ /* 0x000f620008000a00 */
[----:B----4-:R-:W-:Y:S01]  /*67f0*/  MOV R5, UR9 ;  /* 0x0000000900057c02 */ /* 0x010fe20008000f00 */
[----:B------:R-:W-:Y:S01]  /*6800*/  IMAD.U32 R4, RZ, RZ, UR8 ;  /* 0x00000008ff047e24 */ /* 0x000fe2000f8e00ff */
[----:B-1----:R-:W-:Y:S01]  /*6810*/  MOV R7, UR7 ;  /* 0x0000000700077c02 */ /* 0x002fe20008000f00 */
[----:B------:R-:W-:Y:S01]  /*6820*/  IMAD.U32 R6, RZ, RZ, UR6 ;  /* 0x00000006ff067e24 */ /* 0x000fe2000f8e00ff */
[----:B-----5:R-:W-:Y:S01]  /*6830*/  MOV R11, UR5 ;  /* 0x00000005000b7c02 */ /* 0x020fe20008000f00 */
[----:B------:R-:W-:Y:S02]  /*6840*/  IMAD.U32 R10, RZ, RZ, UR4 ;  /* 0x00000004ff0a7e24 */ /* 0x000fe4000f8e00ff */
[----:B------:R-:W-:Y:S07]  /*6850*/  LEPC R20, `(.L_x_104) ;  /* 0x000000001014794e */ /* 0x000fee0000000000 */
[----:B--23--:R-:W-:Y:S05]  /*6860*/  CALL.ABS.NOINC R2 ;  /* 0x0000000002007343 */ /* 0x00cfea0003c00000 */
.L_x_104:
[----:B------:R-:W-:Y:S01]  /*6870*/  LOP3.LUT R20, R56, 0xffffe000, RZ, 0xc0, !PT ;  /* 0xffffe00038147812 */ /* 0x000fe200078ec0ff */
[----:B------:R-:W-:Y:S05]  /*6880*/  WARPSYNC.ALL ;  /* 0x0000000000007948 */ /* 0x000fea0003800000 */
[----:B------:R-:W-:Y:S01]  /*6890*/  R2UR UR4, R34 ;  /* 0x00000000220472ca */ /* 0x000fe200000e0000 */
[----:B------:R-:W-:Y:S01]  /*68a0*/  BSSY.RECONVERGENT B0, `(.L_x_105) ;  /* 0x0000058000007945 */ /* 0x000fe20003800200 */
[----:B------:R-:W-:Y:S02]  /*68b0*/  LOP3.LUT R21, R57, 0xffffe000, RZ, 0xc0, !PT ;  /* 0xffffe00039157812 */ /* 0x000fe400078ec0ff */
[----:B------:R-:W-:Y:S02]  /*68c0*/  LOP3.LUT R40, R58, 0xffffe000, RZ, 0xc0, !PT ;  /* 0xffffe0003a287812 */ /* 0x000fe400078ec0ff */
[----:B------:R-:W-:Y:S02]  /*68d0*/  LOP3.LUT R41, R52, 0xffffe000, RZ, 0xc0, !PT ;  /* 0xffffe00034297812 */ /* 0x000fe400078ec0ff */
[----:B------:R-:W-:Y:S05]  /*68e0*/  ISETP.NE.AND P0, PT, R82, RZ, PT ;  /* 0x000000ff5200720c */ /* 0x000fea0003f05270 */
[----:B------:R-:W2:Y:S02]  /*68f0*/  LDTM.x16 R4, tmem[UR4] ;  /* 0x00000004000479ee */ /* 0x000ea40008240000 */
[C---:B--2---:R-:W-:Y:S01]  /*6900*/  FMUL R0, R32.reuse, R4 ;  /* 0x0000000420007220 */ /* 0x044fe20000400000 */
[C---:B------:R-:W-:Y:S01]  /*6910*/  FMUL R2, R32.reuse, R5 ;  /* 0x0000000520027220 */ /* 0x040fe20000400000 */
[C---:B-1----:R-:W-:Y:S01]  /*6920*/  FMUL R3, R32.reuse, R6 ;  /* 0x0000000620037220 */ /* 0x042fe20000400000 */
[----:B------:R-:W-:Y:S01]  /*6930*/  FMUL R7, R32, R7 ;  /* 0x0000000720077220 */ /* 0x000fe20000400000 */
[----:B------:R-:W-:Y:S01]  /*6940*/  FFMA R36, R35, R20, R0 ;  /* 0x0000001423247223 */ /* 0x000fe20000000000 */
[----:B------:R-:W-:Y:S01]  /*6950*/  LOP3.LUT R20, R59, 0xffffe000, RZ, 0xc0, !PT ;  /* 0xffffe0003b147812 */ /* 0x000fe200078ec0ff */
[C---:B------:R-:W-:Y:S01]  /*6960*/  FFMA R37, R35.reuse, R21, R2 ;  /* 0x0000001523257223 */ /* 0x040fe20000000002 */
[----:B------:R-:W-:Y:S01]  /*6970*/  LOP3.LUT R21, R54, 0xffffe000, RZ, 0xc0, !PT ;  /* 0xffffe00036157812 */ /* 0x000fe200078ec0ff */
[----:B------:R-:W-:Y:S01]  /*6980*/  FFMA R38, R35, R40, R3 ;  /* 0x0000002823267223 */ /* 0x000fe20000000003 */
[----:B------:R-:W-:Y:S01]  /*6990*/  LOP3.LUT R40, R53, 0xffffe000, RZ, 0xc0, !PT ;  /* 0xffffe00035287812 */ /* 0x000fe200078ec0ff */
[----:B------:R-:W-:Y:S01]  /*69a0*/  FFMA R39, R35, R20, R7 ;  /* 0x0000001423277223 */ /* 0x000fe20000000007 */
[----:B------:R-:W-:Y:S01]  /*69b0*/  LOP3.LUT R20, R55, 0xffffe000, RZ, 0xc0, !PT ;  /* 0xffffe00037147812 */ /* 0x000fe200078ec0ff */
[C---:B------:R-:W-:Y:S01]  /*69c0*/  FMUL R4, R32.reuse, R8 ;  /* 0x0000000820047220 */ /* 0x040fe20000400000 */
[----:B------:R-:W-:Y:S01]  /*69d0*/  F2FP.TF32.F32.PACK_B R36, R36 ;  /* 0x00000024ff24723e */ /* 0x000fe200024050ff */
[C---:B------:R-:W-:Y:S01]  /*69e0*/  FMUL R5, R32.reuse, R9 ;  /* 0x0000000920057220 */ /* 0x040fe20000400000 */
[----:B------:R-:W-:Y:S01]  /*69f0*/  F2FP.TF32.F32.PACK_B R37, R37 ;  /* 0x00000025ff25723e */ /* 0x000fe200024050ff */
[C---:B------:R-:W-:Y:S01]  /*6a00*/  FMUL R6, R32.reuse, R10 ;  /* 0x0000000a20067220 */ /* 0x040fe20000400000 */
[----:B------:R-:W-:Y:S01]  /*6a10*/  FMUL R11, R32, R11 ;  /* 0x0000000b200b7220 */ /* 0x000fe20000400000 */
[----:B------:R-:W-:Y:S01]  /*6a20*/  F2FP.TF32.F32.PACK_B R38, R38 ;  /* 0x00000026ff26723e */ /* 0x000fe200024050ff */
[C---:B------:R-:W-:Y:S01]  /*6a30*/  FFMA R4, R35.reuse, R41, R4 ;  /* 0x0000002923047223 */ /* 0x040fe20000000004 */
[----:B------:R-:W-:Y:S01]  /*6a40*/  F2FP.TF32.F32.PACK_B R39, R39 ;  /* 0x00000027ff27723e */ /* 0x000fe200024050ff */
[C---:B------:R-:W-:Y:S01]  /*6a50*/  FFMA R5, R35.reuse, R40, R5 ;  /* 0x0000002823057223 */ /* 0x040fe20000000005 */
[C---:B------:R-:W-:Y:S01]  /*6a60*/  FFMA R6, R35.reuse, R21, R6 ;  /* 0x0000001523067223 */ /* 0x040fe20000000006 */
[----:B------:R-:W-:Y:S01]  /*6a70*/  FFMA R7, R35, R20, R11 ;  /* 0x0000001423077223 */ /* 0x000fe2000000000b */
[----:B------:R-:W-:Y:S01]  /*6a80*/  LOP3.LUT R41, R48, 0xffffe000, RZ, 0xc0, !PT ;  /* 0xffffe00030297812 */ /* 0x000fe200078ec0ff */
[----:B------:R1:W-:Y:S01]  /*6a90*/  STS.128 [R80], R36 ;  /* 0x0000002450007388 */ /* 0x0003e20000000c00 */
[----:B------:R-:W-:Y:S01]  /*6aa0*/  LOP3.LUT R40, R49, 0xffffe000, RZ, 0xc0, !PT ;  /* 0xffffe00031287812 */ /* 0x000fe200078ec0ff */
[C---:B------:R-:W-:Y:S01]  /*6ab0*/  FMUL R8, R32.reuse, R12 ;  /* 0x0000000c20087220 */ /* 0x040fe20000400000 */
[----:B------:R-:W-:Y:S01]  /*6ac0*/  FMUL R9, R32, R13 ;  /* 0x0000000d20097220 */ /* 0x000fe20000400000 */
[----:B------:R-:W-:Y:S01]  /*6ad0*/  LOP3.LUT R21, R50, 0xffffe000, RZ, 0xc0, !PT ;  /* 0xffffe00032157812 */ /* 0x000fe200078ec0ff */
[C---:B------:R-:W-:Y:S01]  /*6ae0*/  FMUL R10, R32.reuse, R14 ;  /* 0x0000000e200a7220 */ /* 0x040fe20000400000 */
[----:B------:R-:W-:Y:S01]  /*6af0*/  LOP3.LUT R20, R51, 0xffffe000, RZ, 0xc0, !PT ;  /* 0xffffe00033147812 */ /* 0x000fe200078ec0ff */
[----:B------:R-:W-:Y:S01]  /*6b00*/  FMUL R15, R32, R15 ;  /* 0x0000000f200f7220 */ /* 0x000fe20000400000 */
[----:B------:R-:W-:Y:S01]  /*6b10*/  F2FP.TF32.F32.PACK_B R4, R4 ;  /* 0x00000004ff04723e */ /* 0x000fe200024050ff */
[C---:B------:R-:W-:Y:S01]  /*6b20*/  FFMA R8, R35.reuse, R41, R8 ;  /* 0x0000002923087223 */ /* 0x040fe20000000008 */
[----:B------:R-:W-:Y:S01]  /*6b30*/  F2FP.TF32.F32.PACK_B R5, R5 ;  /* 0x00000005ff05723e */ /* 0x000fe200024050ff */
[C---:B------:R-:W-:Y:S01]  /*6b40*/  FFMA R9, R35.reuse, R40, R9 ;  /* 0x0000002823097223 */ /* 0x040fe20000000009 */
[----:B------:R-:W-:Y:S01]  /*6b50*/  F2FP.TF32.F32.PACK_B R6, R6 ;  /* 0x00000006ff06723e */ /* 0x000fe200024050ff */
[C---:B------:R-:W-:Y:S01]  /*6b60*/  FFMA R10, R35.reuse, R21, R10 ;  /* 0x00000015230a7223 */ /* 0x040fe2000000000a */
[----:B------:R-:W-:Y:S01]  /*6b70*/  F2FP.TF32.F32.PACK_B R7, R7 ;  /* 0x00000007ff07723e */ /* 0x000fe200024050ff */
[----:B------:R-:W-:Y:S01]  /*6b80*/  FFMA R11, R35, R20, R15 ;  /* 0x00000014230b7223 */ /* 0x000fe2000000000f */
[----:B------:R-:W-:Y:S01]  /*6b90*/  LOP3.LUT R41, R44, 0xffffe000, RZ, 0xc0, !PT ;  /* 0xffffe0002c297812 */ /* 0x000fe200078ec0ff */
[C---:B------:R-:W-:Y:S01]  /*6ba0*/  FMUL R12, R32.reuse, R16 ;  /* 0x00000010200c7220 */ /* 0x040fe20000400000 */
[----:B------:R-:W-:Y:S01]  /*6bb0*/  LOP3.LUT R40, R45, 0xffffe000, RZ, 0xc0, !PT ;  /* 0xffffe0002d287812 */ /* 0x000fe200078ec0ff */
[----:B------:R1:W-:Y:S01]  /*6bc0*/  STS.128 [R79+0x10], R4 ;  /* 0x000010044f007388 */ /* 0x0003e20000000c00 */
        /* <DEDUP_REMOVED lines=13> */
[----:B------:R-:W-:Y:S02]  /*6ca0*/  F2FP.TF32.F32.PACK_B R12, R12 ;  /* 0x0000000cff0c723e */ /* 0x000fe400024050ff */
[----:B------:R-:W-:Y:S01]  /*6cb0*/  F2FP.TF32.F32.PACK_B R13, R13 ;  /* 0x0000000dff0d723e */ /* 0x000fe200024050ff */
[----:B------:R1:W-:Y:S01]  /*6cc0*/  STS.128 [R78+0x20], R8 ;  /* 0x000020084e007388 */ /* 0x0003e20000000c00 */
[----:B------:R-:W-:Y:S02]  /*6cd0*/  F2FP.TF32.F32.PACK_B R14, R14 ;  /* 0x0000000eff0e723e */ /* 0x000fe400024050ff */
[----:B------:R-:W-:Y:S05]  /*6ce0*/  F2FP.TF32.F32.PACK_B R15, R15 ;  /* 0x0000000fff0f723e */ /* 0x000fea00024050ff */
[----:B------:R1:W-:Y:S01]  /*6cf0*/  STS.128 [R86+0x30], R12 ;  /* 0x0000300c56007388 */ /* 0x0003e20000000c00 */
[----:B------:R-:W-:Y:S01]  /*6d00*/  @!PT LDS RZ, [RZ] ;  /* 0x00000000fffff984 */ /* 0x000fe20000000800 */
[----:B------:R-:W-:Y:S01]  /*6d10*/  @!PT LDS RZ, [RZ] ;  /* 0x00000000fffff984 */ /* 0x000fe20000000800 */
[----:B------:R-:W-:Y:S01]  /*6d20*/  @!PT LDS RZ, [RZ] ;  /* 0x00000000fffff984 */ /* 0x000fe20000000800 */
[----:B------:R-:W-:Y:S01]  /*6d30*/  @!PT LDS RZ, [RZ] ;  /* 0x00000000fffff984 */ /* 0x000fe20000000800 */
[----:B------:R2:W-:Y:S07]  /*6d40*/  MEMBAR.ALL.CTA ;  /* 0x0000000000007992 */ /* 0x0005ee0000008000 */
[----:B--2---:R-:W2:Y:S02]  /*6d50*/  FENCE.VIEW.ASYNC.S ;  /* 0x00000000000073c6 */ /* 0x004ea40000000000 */
[----:B--2---:R-:W-:Y:S06]  /*6d60*/  BAR.SYNC.DEFER_BLOCKING 0x1, 0x80 ;  /* 0x0042000000007b1d */ /* 0x004fec0000010000 */
[----:B------:R-:W-:Y:S05]  /*6d70*/  @P0 BRA `(.L_x_106) ;  /* 0x0000000000280947 */ /* 0x000fea0003800000 */
[----:B------:R-:W-:Y:S01]  /*6d80*/  UIADD3 UR4, UPT, UPT, UR36, 0x200, URZ ;  /* 0x0000020024047890 */ /* 0x000fe2000fffe0ff */
[----:B------:R-:W-:Y:S01]  /*6d90*/  R2UR UR43, R69 ;  /* 0x00000000452b72ca */ /* 0x000fe200000e0000 */
[----:B------:R-:W-:Y:S04]  /*6da0*/  UIADD3 UR6, UP0, UPT, UR50, 0x680, URZ ;  /* 0x0000068032067890 */ /* 0x000fe8000ff1e0ff */
[----:B------:R-:W-:Y:S01]  /*6db0*/  IMAD.U32 R74, RZ, RZ, UR4 ;  /* 0x00000004ff4a7e24 */ /* 0x000fe2000f8e00ff */
[----:B------:R-:W-:Y:S04]  /*6dc0*/  UIADD3.X UR7, UPT, UPT, URZ, UR51, URZ, UP0, !UPT ;  /* 0x00000033ff077290 */ /* 0x000fe800087fe4ff */
[----:B------:R-:W-:Y:S11]  /*6dd0*/  R2UR UR40, R74 ;  /* 0x000000004a2872ca */ /* 0x000ff600000e0000 */
[----:B------:R-:W-:Y:S02]  /*6de0*/  @!UPT UIADD3 URZ, UPT, UPT, URZ, URZ, URZ ;  /* 0x000000fffffff290 */ /* 0x000fe4000fffe0ff */
[----:B------:R2:W-:Y:S01]  /*6df0*/  UTMASTG.3D [UR40], [UR6] ;  /* 0x00000028060073b5 */ /* 0x0005e20008010000 */
[----:B------:R0:W-:Y:S01]  /*6e00*/  UTMACMDFLUSH ;  /* 0x00000000000079b7 */ /* 0x0001e20000000000 */
[----:B--2---:R-:W-:Y:S04]  /*6e10*/  DEPBAR.LE SB0, 0x1 ;  /* 0x000080400000791a */ /* 0x004fe80000000000 */
.L_x_106:
[----:B------:R-:W-:Y:S05]  /*6e20*/  BSYNC.RECONVERGENT B0 ;  /* 0x0000000000007941 */ /* 0x000fea0003800200 */
.L_x_105:
[----:B------:R-:W-:Y:S01]  /*6e30*/  BAR.SYNC.DEFER_BLOCKING 0x1, 0x80 ;  /* 0x0042000000007b1d */ /* 0x000fe20000010000 */
[----:B------:R-:W-:Y:S01]  /*6e40*/  ISETP.NE.AND P1, PT, R87, RZ, PT ;  /* 0x000000ff5700720c */ /* 0x000fe20003f25270 */
[----:B------:R-:W-:Y:S01]  /*6e50*/  UISETP.NE.AND UP0, UPT, UR48, URZ, UPT ;  /* 0x000000ff3000728c */ /* 0x000fe2000bf05270 */
[----:B------:R-:W-:Y:S11]  /*6e60*/  LEA R3, R43, UR36, 0x3 ;  /* 0x000000242b037c11 */ /* 0x000ff6000f8e18ff */
[----:B------:R-:W-:Y:S01]  /*6e70*/  @P1 SHF.L.U32 R2, RZ, 0x1f, RZ ;  /* 0x0000001fff021819 */ /* 0x000fe200000006ff */
[----:B------:R-:W-:Y:S06]  /*6e80*/  BRA.U !UP0, `(.L_x_107) ;  /* 0x0000000108247547 */ /* 0x000fec000b800000 */
[----:B-1----:R-:W-:Y:S01]  /*6e90*/  IMAD.U32 R5, RZ, RZ, UR52 ;  /* 0x00000034ff057e24 */ /* 0x002fe2000f8e00ff */
[----:B------:R-:W-:Y:S01]  /*6ea0*/  MOV R0, UR37 ;  /* 0x0000002500007c02 */ /* 0x000fe20008000f00 */
[----:B------:R-:W-:Y:S03]  /*6eb0*/  UIADD3 UR52, UPT, UPT, UR52, 0x1, URZ ;  /* 0x0000000134347890 */ /* 0x000fe6000fffe0ff */
[----:B------:R-:W-:Y:S01]  /*6ec0*/  @P1 LEA R5, R5, UR36, 0x3 ;  /* 0x0000002405051c11 */ /* 0x000fe2000f8e18ff */
[----:B------:R-:W-:Y:S04]  /*6ed0*/  UISETP.NE.AND UP0, UPT, UR52, 0x4, UPT ;  /* 0x000000043400788c */ /* 0x000fe8000bf05270 */
[----:B------:R-:W-:Y:S01]  /*6ee0*/  @P1 VIADD R5, R5, 0x50 ;  /* 0x0000005005051836 */ /* 0x000fe20000000000 */
[----:B------:R-:W-:Y:S04]  /*6ef0*/  USEL UR52, UR52, URZ, UP0 ;  /* 0x000000ff34347287 */ /* 0x000fe80008000000 */
[----:B------:R-:W-:Y:S04]  /*6f00*/  @P1 PRMT R0, R0, 0x654, R5 ;  /* 0x0000065400001816 */ /* 0x000fe80000000005 */
[----:B------:R2:W-:Y:S04]  /*6f10*/  @P1 SYNCS.ARRIVE.TRANS64.RED.A1T0 RZ, [R0+URZ], RZ ;  /* 0x000000ff00ff19a7 */ /* 0x0005e800081004ff */
.L_x_107:
[----:B------:R-:W4:Y:S01]  /*6f20*/  @P1 SYNCS.PHASECHK.TRANS64.TRYWAIT P0, [R3+URZ+0x30], R2 ;  /* 0x00003002030015a7 */ /* 0x000f2200080011ff */
[----:B------:R-:W-:Y:S01]  /*6f30*/  BSSY B1, `(.L_x_108) ;  /* 0x0000016000017945 */ /* 0x000fe20003800000 */
[----:B----4-:R-:W-:Y:S03]  /*6f40*/  @P1 SEL R89, RZ, 0x1, !P0 ;  /* 0x00000001ff591807 */ /* 0x010fe60004000000 */
[----:B------:R-:W-:Y:S05]  /*6f50*/  @!P1 BRA `(.L_x_109) ;  /* 0x00000000004c9947 */ /* 0x000fea0003800000 */
[----:B------:R-:W-:Y:S01]  /*6f60*/  ISETP.NE.AND P0, PT, R89, RZ, PT ;  /* 0x000000ff5900720c */ /* 0x000fe20003f05270 */
[----:B------:R-:W-:Y:S01]  /*6f70*/  BSSY B0, `(.L_x_110) ;  /* 0x000000b000007945 */ /* 0x000fe20003800000 */
[----:B------:R-:W-:Y:S11]  /*6f80*/  ISETP.NE.AND P1, PT, R90, RZ, PT ;  /* 0x000000ff5a00720c */ /* 0x000ff60003f25270 */
[----:B------:R-:W-:Y:S02]  /*6f90*/  @!UPT UIADD3 URZ, UPT, UPT, URZ, URZ, URZ ;  /* 0x000000fffffff290 */ /* 0x000fe4000fffe0ff */
[C---:B-1----:R-:W-:Y:S01]  /*6fa0*/  @P1 IMAD R6, R43.reuse, 0x2000, R80 ;  /* 0x000020002b061824 */ /* 0x042fe200078e0250 */
[C---:B------:R-:W-:Y:S01]  /*6fb0*/  @P1 LEA R4, R43.reuse, R78, 0xd ;  /* 0x0000004e2b041211 */ /* 0x040fe200078e68ff */
[C---:B------:R-:W-:Y:S02]  /*6fc0*/  @P1 IMAD R5, R43.reuse, 0x2000, R79 ;  /* 0x000020002b051824 */ /* 0x040fe400078e024f */
[----:B------:R-:W-:Y:S01]  /*6fd0*/  @P1 IMAD R2, R43, 0x2000, R86 ;  /* 0x000020002b021824 */ /* 0x000fe200078e0256 */
[----:B------:R-:W-:Y:S06]  /*6fe0*/  @P0 BRA `(.L_x_111) ;  /* 0x00000000000c0947 */ /* 0x000fec0003800000 */
[----:B--2---:R-:W-:Y:S04]  /*6ff0*/  SHF.L.U32 R0, RZ, 0x1f, RZ ;  /* 0x0000001fff007819 */ /* 0x004fe800000006ff */
[----:B------:R-:W1:Y:S02]  /*7000*/  SYNCS.PHASECHK.TRANS64.TRYWAIT P0, [R3+URZ+0x30], R0 ;  /* 0x00003000030075a7 */ /* 0x000e6400080011ff */
[----:B-1----:R-:W-:Y:S05]  /*7010*/  @!P0 BRA `(.L_x_112) ;  /* 0x0000005000208947 */ /* 0x002fea0003800000 */
.L_x_111:
[----:B------:R-:W-:Y:S05]  /*7020*/  BSYNC B0 ;  /* 0x0000000000007941 */ /* 0x000fea0003800000 */
.L_x_110:
[----:B------:R-:W-:Y:S02]  /*7030*/  ISETP.NE.AND P0, PT, R90, RZ, PT ;  /* 0x000000ff5a00720c */ /* 0x000fe40003f05270 */
[----:B------:R-:W-:Y:S11]  /*7040*/  IADD3 R43, PT, PT, R43, 0x1, RZ ;  /* 0x000000012b2b7810 */ /* 0x000ff60007ffe0ff */
[----:B------:R4:W1:Y:S04]  /*7050*/  @P0 LDS.128 R56, [R6] ;  /* 0x0000000006380984 */ /* 0x0008680000000c00 */
[----:B------:R4:W1:Y:S04]  /*7060*/  @P0 LDS.128 R52, [R5+0x10] ;  /* 0x0000100005340984 */ /* 0x0008680000000c00 */
[----:B------:R4:W1:Y:S04]  /*7070*/  @P0 LDS.128 R48, [R4+0x20] ;  /* 0x0000200004300984 */ /* 0x0008680000000c00 */
[----:B------:R4:W1:Y:S02]  /*7080*/  @P0 LDS.128 R44, [R2+0x30] ;  /* 0x00003000022c0984 */ /* 0x0008640000000c00 */
.L_x_109:
[----:B------:R-:W-:Y:S05]  /*7090*/  BSYNC B1 ;  /* 0x0000000000017941 */ /* 0x000fea0003800000 */
.L_x_108:
[----:B-12---:R-:W-:Y:S05]  /*70a0*/  VIADD R0, R34, 0x10 ;  /* 0x0000001022007836 */ /* 0x006fea0000000000 */
[----:B------:R-:W-:Y:S04]  /*70b0*/  SHF.R.U32.HI R0, RZ, 0x15, R0 ;  /* 0x00000015ff007819 */ /* 0x000fe80000011600 */
[----:B------:R-:W-:Y:S11]  /*70c0*/  LOP3.LUT P0, RZ, R0, 0x3, R73, 0x48, !PT ;  /* 0x0000000300ff7812 */ /* 0x000ff60007804849 */
[----:B------:R-:W-:Y:S02]  /*70d0*/  @!UPT UIADD3 URZ, UPT, UPT, URZ, URZ, URZ ;  /* 0x000000fffffff290 */ /* 0x000fe4000fffe0ff */
[----:B------:R-:W-:Y:S05]  /*70e0*/  @!P0 BRA `(.L_x_113) ;  /* 0x0000000000408947 */ /* 0x000fea0003800000 */
[----:B------:R-:W1:Y:S01]  /*70f0*/  LDCU.64 UR8, c[0x4][0x70] ;  /* 0x01000e00ff0877ac */ /* 0x000e620008000a00 */
[----:B------:R-:W-:Y:S01]  /*7100*/  MOV R3, 0x0 ;  /* 0x0000000000037802 */ /* 0x000fe20000000f00 */
[----:B------:R-:W-:Y:S02]  /*7110*/  HFMA2 R12, -RZ, RZ, 0, 5.9604644775390625e-08 ;  /* 0x00000001ff0c7431 */ /* 0x000fe400000001ff */
[----:B------:R-:W-:Y:S02]  /*7120*/  IMAD.MOV.U32 R8, RZ, RZ, 0x192 ;  /* 0x00000192ff087424 */ /* 0x000fe400078e00ff */
[----:B------:R-:W-:Y:S01]  /*7130*/  IMAD.MOV.U32 R13, RZ, RZ, RZ ;  /* 0x000000ffff0d7224 */ /* 0x000fe200078e00ff */
[----:B------:R-:W2:Y:S01]  /*7140*/  LDCU.64 UR6, c[0x4][0x78] ;  /* 0x01000f00ff0677ac */ /* 0x000ea20008000a00 */
[----:B----4-:R-:W4:Y:S01]  /*7150*/  LDC.64 R2, c[0x4][R3] ;  /* 0x0100000003027b82 */ /* 0x010f220000000a00 */
[----:B------:R-:W5:Y:S01]  /*7160*/  LDCU.64 UR4, c[0x4][0x10] ;  /* 0x01000200ff0477ac */ /* 0x000f620008000a00 */
[----:B-1----:R-:W-:Y:S01]  /*7170*/  MOV R5, UR9 ;  /* 0x0000000900057c02 */ /* 0x002fe20008000f00 */
[----:B------:R-:W-:Y:S01]  /*7180*/  IMAD.U32 R4, RZ, RZ, UR8 ;  /* 0x00000008ff047e24 */ /* 0x000fe2000f8e00ff */
[----:B--2---:R-:W-:Y:S01]  /*7190*/  MOV R7, UR7 ;  /* 0x0000000700077c02 */ /* 0x004fe20008000f00 */
[----:B------:R-:W-:Y:S01]  /*71a0*/  IMAD.U32 R6, RZ, RZ, UR6 ;  /* 0x00000006ff067e24 */ /* 0x000fe2000f8e00ff */
[----:B-----5:R-:W-:Y:S01]  /*71b0*/  MOV R11, UR5 ;  /* 0x00000005000b7c02 */ /* 0x020fe20008000f00 */
[----:B------:R-:W-:Y:S02]  /*71c0*/  IMAD.U32 R10, RZ, RZ, UR4 ;  /* 0x00000004ff0a7e24 */ /* 0x000fe4000f8e00ff */
[----:B------:R-:W-:Y:S07]  /*71d0*/  LEPC R20, `(.L_x_113) ;  /* 0x000000001014794e */ /* 0x000fee0000000000 */
[----:B---34-:R-:W-:Y:S05]  /*71e0*/  CALL.ABS.NOINC R2 ;  /* 0x0000000002007343 */ /* 0x018fea0003c00000 */
.L_x_113:
[----:B------:R-:W-:Y:S01]  /*71f0*/  LOP3.LUT R20, R56, 0xffffe000, RZ, 0xc0, !PT ;  /* 0xffffe00038147812 */ /* 0x000fe200078ec0ff */
[----:B------:R-:W-:Y:S05]  /*7200*/  WARPSYNC.ALL ;  /* 0x0000000000007948 */ /* 0x000fea0003800000 */
[----:B------:R-:W-:Y:S01]  /*7210*/  R2UR UR4, R34 ;  /* 0x00000000220472ca */ /* 0x000fe200000e0000 */
[----:B------:R-:W-:Y:S01]  /*7220*/  IMAD.U32 R92, RZ, RZ, UR52 ;  /* 0x00000034ff5c7e24 */ /* 0x000fe2000f8e00ff */
[----:B------:R-:W-:Y:S01]  /*7230*/  LOP3.LUT R21, R57, 0xffffe000, RZ, 0xc0, !PT ;  /* 0xffffe00039157812 */ /* 0x000fe200078ec0ff */
[----:B------:R-:W-:Y:S01]  /*7240*/  IMAD.U32 R91, RZ, RZ, UR37 ;  /* 0x00000025ff5b7e24 */ /* 0x000fe2000f8e00ff */
[----:B------:R-:W-:Y:S01]  /*7250*/  LOP3.LUT R40, R59, 0xffffe000, RZ, 0xc0, !PT ;  /* 0xffffe0003b287812 */ /* 0x000fe200078ec0ff */
[----:B------:R-:W-:Y:S01]  /*7260*/  BSSY.RECONVERGENT B0, `(.L_x_114) ;  /* 0x000005b000007945 */ /* 0x000fe20003800200 */
[----:B------:R-:W-:Y:S02]  /*7270*/  LOP3.LUT R41, R52, 0xffffe000, RZ, 0xc0, !PT ;  /* 0xffffe00034297812 */ /* 0x000fe400078ec0ff */
[----:B------:R-:W-:Y:S02]  /*7280*/  LOP3.LUT R42, R53, 0xffffe000, RZ, 0xc0, !PT ;  /* 0xffffe000352a7812 */ /* 0x000fe400078ec0ff */
[----:B------:R-:W-:Y:S02]  /*7290*/  ISETP.NE.AND P6, PT, R87, RZ, PT ;  /* 0x000000ff5700720c */ /* 0x000fe40003fc5270 */
[----:B------:R-:W-:Y:S01]  /*72a0*/  ISETP.NE.AND P0, PT, R82, RZ, PT ;  /* 0x000000ff5200720c */ /* 0x000fe20003f05270 */
[----:B----4-:R-:W1:Y:S10]  /*72b0*/  LDTM.x16 R4, tmem[UR4+0x10] ;  /* 0x00001004000479ee */ /* 0x010e740008240000 */
[----:B------:R-:W-:Y:S02]  /*72c0*/  @P6 LEA R92, R92, UR36, 0x3 ;  /* 0x000000245c5c6c11 */ /* 0x000fe4000f8e18ff */
[----:B------:R-:W-:Y:S03]  /*72d0*/  @P6 SHF.L.U32 R93, RZ, 0x1f, RZ ;  /* 0x0000001fff5d6819 */ /* 0x000fe600000006ff */
[----:B------:R-:W-:Y:S05]  /*72e0*/  @P6 VIADD R92, R92, 0x50 ;  /* 0x000000505c5c6836 */ /* 0x000fea0000000000 */
[----:B------:R-:W-:Y:S02]  /*72f0*/  @P6 PRMT R91, R91, 0x654, R92 ;  /* 0x000006545b5b6816 */ /* 0x000fe4000000005c */
[----:B------:R-:W-:Y:S01]  /*7300*/  LEA R92, R43, UR36, 0x3 ;  /* 0x000000242b5c7c11 */ /* 0x000fe2000f8e18ff */
[C---:B-1----:R-:W-:Y:S01]  /*7310*/  FMUL R0, R32.reuse, R4 ;  /* 0x0000000420007220 */ /* 0x042fe20000400000 */
[C---:B------:R-:W-:Y:S01]  /*7320*/  FMUL R2, R32.reuse, R5 ;  /* 0x0000000520027220 */ /* 0x040fe20000400000 */
[C---:B------:R-:W-:Y:S01]  /*7330*/  FMUL R3, R32.reuse, R6 ;  /* 0x0000000620037220 */ /* 0x040fe20000400000 */
[----:B------:R-:W-:Y:S01]  /*7340*/  FMUL R7, R32, R7 ;  /* 0x0000000720077220 */ /* 0x000fe20000400000 */
[C---:B------:R-:W-:Y:S01]  /*7350*/  FFMA R36, R35.reuse, R20, R0 ;  /* 0x0000001423247223 */ /* 0x040fe20000000000 */
[----:B------:R-:W-:Y:S01]  /*7360*/  LOP3.LUT R20, R58, 0xffffe000, RZ, 0xc0, !PT ;  /* 0xffffe0003a147812 */ /* 0x000fe200078ec0ff */
[C---:B------:R-:W-:Y:S01]  /*7370*/  FFMA R37, R35.reuse, R21, R2 ;  /* 0x0000001523257223 */ /* 0x040fe20000000002 */
[----:B------:R-:W-:Y:S01]  /*7380*/  LOP3.LUT R21, R48, 0xffffe000, RZ, 0xc0, !PT ;  /* 0xffffe00030157812 */ /* 0x000fe200078ec0ff */
[----:B------:R-:W-:Y:S01]  /*7390*/  FMUL R4, R32, R8 ;  /* 0x0000000820047220 */ /* 0x000fe20000400000 */
[----:B------:R-:W-:Y:S01]  /*73a0*/  F2FP.TF32.F32.PACK_B R36, R36 ;  /* 0x00000024ff24723e */ /* 0x000fe200024050ff */
[C---:B------:R-:W-:Y:S01]  /*73b0*/  FFMA R38, R35.reuse, R20, R3 ;  /* 0x0000001423267223 */ /* 0x040fe20000000003 */
[----:B------:R-:W-:Y:S01]  /*73c0*/  LOP3.LUT R20, R54, 0xffffe000, RZ, 0xc0, !PT ;  /* 0xffffe00036147812 */ /* 0x000fe200078ec0ff */
[----:B------:R-:W-:Y:S01]  /*73d0*/  FFMA R39, R35, R40, R7 ;  /* 0x0000002823277223 */ /* 0x000fe20000000007 */
[----:B------:R-:W-:Y:S01]  /*73e0*/  LOP3.LUT R40, R55, 0xffffe000, RZ, 0xc0, !PT ;  /* 0xffffe00037287812 */ /* 0x000fe200078ec0ff */
[C---:B------:R-:W-:Y:S01]  /*73f0*/  FMUL R5, R32.reuse, R9 ;  /* 0x0000000920057220 */ /* 0x040fe20000400000 */
[C---:B------:R-:W-:Y:S01]  /*7400*/  FMUL R6, R32.reuse, R10 ;  /* 0x0000000a20067220 */ /* 0x040fe20000400000 */
[C---:B------:R-:W-:Y:S01]  /*7410*/  FMUL R11, R32.reuse, R11 ;  /* 0x0000000b200b7220 */ /* 0x040fe20000400000 */
[----:B------:R-:W-:Y:S01]  /*7420*/  F2FP.TF32.F32.PACK_B R37, R37 ;  /* 0x00000025ff25723e */ /* 0x000fe200024050ff */
[C---:B------:R-:W-:Y:S01]  /*7430*/  FFMA R4, R35.reuse, R41, R4 ;  /* 0x0000002923047223 */ /* 0x040fe20000000004 */
[----:B------:R-:W-:Y:S01]  /*7440*/  F2FP.TF32.F32.PACK_B R38, R38 ;  /* 0x00000026ff26723e */ /* 0x000fe200024050ff */
[C---:B------:R-:W-:Y:S01]  /*7450*/  FFMA R5, R35.reuse, R42, R5 ;  /* 0x0000002a23057223 */ /* 0x040fe20000000005 */
[----:B------:R-:W-:Y:S01]  /*7460*/  F2FP.TF32.F32.PACK_B R39, R39 ;  /* 0x00000027ff27723e */ /* 0x000fe200024050ff */
[C---:B------:R-:W-:Y:S01]  /*7470*/  FFMA R6, R35.reuse, R20, R6 ;  /* 0x0000001423067223 */ /* 0x040fe20000000006 */
[----:B------:R-:W-:Y:S01]  /*7480*/  FFMA R7, R35, R40, R11 ;  /* 0x0000002823077223 */ /* 0x000fe2000000000b */
        /* <DEDUP_REMOVED lines=47> */
[----:B------:R-:W-:Y:S01]  /*7780*/  UIADD3 UR8, UP0, UPT, UR50, 0x680, URZ ;  /* 0x0000068032087890 */ /* 0x000fe2000ff1e0ff */
[----:B------:R-:W-:Y:S01]  /*7790*/  R2UR UR7, R69 ;  /* 0x00000000450772ca */ /* 0x000fe200000e0000 */
[----:B------:R-:W-:Y:S02]  /*77a0*/  UIADD3 UR5, UPT, UPT, UR41, 0x10, URZ ;  /* 0x0000001029057890 */ /* 0x000fe4000fffe0ff */
[----:B------:R-:W-:Y:S02]  /*77b0*/  UIADD3 UR4, UPT, UPT, UR36, 0x2200, URZ ;  /* 0x0000220024047890 */ /* 0x000fe4000fffe0ff */
[----:B------:R-:W-:Y:S01]  /*77c0*/  UIADD3.X UR9, UPT, UPT, URZ, UR51, URZ, UP0, !UPT ;  /* 0x00000033ff097290 */ /* 0x000fe200087fe4ff */
[----:B------:R-:W-:Y:S08]  /*77d0*/  UMOV UR6, UR42 ;  /* 0x0000002a00067c82 */ /* 0x000ff00008000000 */
[----:B------:R2:W-:Y:S01]  /*77e0*/  UTMASTG.3D [UR4], [UR8] ;  /* 0x00000004080073b5 */ /* 0x0005e20008010000 */
[----:B------:R0:W-:Y:S01]  /*77f0*/  UTMACMDFLUSH ;  /* 0x00000000000079b7 */ /* 0x0001e20000000000 */
[----:B--2---:R-:W-:Y:S04]  /*7800*/  DEPBAR.LE SB0, 0x1 ;  /* 0x000080400000791a */ /* 0x004fe80000000000 */
.L_x_115:
[----:B------:R-:W-:Y:S05]  /*7810*/  BSYNC.RECONVERGENT B0 ;  /* 0x0000000000007941 */ /* 0x000fea0003800200 */
.L_x_114:
[----:B------:R-:W-:Y:S01]  /*7820*/  BAR.SYNC.DEFER_BLOCKING 0x1, 0x80 ;  /* 0x0042000000007b1d */ /* 0x000fe20000010000 */
[----:B------:R-:W-:Y:S04]  /*7830*/  UIADD3 UR40, UPT, UPT, UR52, 0x1, URZ ;  /* 0x0000000134287890 */ /* 0x000fe8000fffe0ff */
[----:B------:R-:W-:Y:S04]  /*7840*/  UISETP.NE.AND UP0, UPT, UR40, 0x4, UPT ;  /* 0x000000042800788c */ /* 0x000fe8000bf05270 */
[----:B------:R-:W-:Y:S01]  /*7850*/  USEL UR40, UR40, URZ, UP0 ;  /* 0x000000ff28287287 */ /* 0x000fe20008000000 */
[----:B------:R2:W-:Y:S01]  /*7860*/  @P6 SYNCS.ARRIVE.TRANS64.RED.A1T0 RZ, [R91+URZ], RZ ;  /* 0x000000ff5bff69a7 */ /* 0x0005e200081004ff */
[----:B------:R-:W-:Y:S01]  /*7870*/  BSSY B1, `(.L_x_116) ;  /* 0x0000017000017945 */ /* 0x000fe20003800000 */
[----:B------:R-:W4:Y:S02]  /*7880*/  @P6 SYNCS.PHASECHK.TRANS64.TRYWAIT P0, [R92+URZ+0x30], R93 ;  /* 0x0000305d5c0065a7 */ /* 0x000f2400080011ff */
[----:B----4-:R-:W-:Y:S01]  /*7890*/  @P6 SEL R89, RZ, 0x1, !P0 ;  /* 0x00000001ff596807 */ /* 0x010fe20004000000 */
[----:B--2---:R-:W-:Y:S06]  /*78a0*/  @!P6 BRA `(.L_x_117) ;  /* 0x00000000004ce947 */ /* 0x004fec0003800000 */
        /* <DEDUP_REMOVED lines=9> */
[----:B------:R-:W-:Y:S04]  /*7940*/  SHF.L.U32 R5, RZ, 0x1f, RZ ;  /* 0x0000001fff057819 */ /* 0x000fe800000006ff */
[----:B------:R-:W1:Y:S02]  /*7950*/  SYNCS.PHASECHK.TRANS64.TRYWAIT P0, [R92+URZ+0x30], R5 ;  /* 0x000030055c0075a7 */ /* 0x000e6400080011ff */
[----:B-1----:R-:W-:Y:S05]  /*7960*/  @!P0 BRA `(.L_x_120) ;  /* 0x0000004400e08947 */ /* 0x002fea0003800000 */
.L_x_119:
[----:B------:R-:W-:Y:S05]  /*7970*/  BSYNC B0 ;  /* 0x0000000000007941 */ /* 0x000fea0003800000 */
.L_x_118:
[----:B------:R-:W-:Y:S02]  /*7980*/  ISETP.NE.AND P0, PT, R90, RZ, PT ;  /* 0x000000ff5a00720c */ /* 0x000fe40003f05270 */
[----:B------:R-:W-:Y:S11]  /*7990*/  IADD3 R43, PT, PT, R43, 0x1, RZ ;  /* 0x000000012b2b7810 */ /* 0x000ff60007ffe0ff */
[----:B------:R2:W4:Y:S04]  /*79a0*/  @P0 LDS.128 R56, [R4] ;  /* 0x0000000004380984 */ /* 0x0005280000000c00 */
[----:B------:R2:W1:Y:S04]  /*79b0*/  @P0 LDS.128 R52, [R3+0x10] ;  /* 0x0000100003340984 */ /* 0x0004680000000c00 */
[----:B------:R2:W1:Y:S04]  /*79c0*/  @P0 LDS.128 R48, [R2+0x20] ;  /* 0x0000200002300984 */ /* 0x0004680000000c00 */
[----:B------:R2:W1:Y:S02]  /*79d0*/  @P0 LDS.128 R44, [R0+0x30] ;  /* 0x00003000002c0984 */ /* 0x0004640000000c00 */
.L_x_117:
[----:B------:R-:W-:Y:S05]  /*79e0*/  BSYNC B1 ;  /* 0x0000000000017941 */ /* 0x000fea0003800000 */
.L_x_116:
[----:B--2---:R-:W-:Y:S05]  /*79f0*/  VIADD R0, R34, 0x20 ;  /* 0x0000002022007836 */ /* 0x004fea0000000000 */
[----:B------:R-:W-:Y:S04]  /*7a00*/  SHF.R.U32.HI R0, RZ, 0x15, R0 ;  /* 0x00000015ff007819 */ /* 0x000fe80000011600 */
[----:B------:R-:W-:Y:S11]  /*7a10*/  LOP3.LUT P0, RZ, R0, 0x3, R73, 0x48, !PT ;  /* 0x0000000300ff7812 */ /* 0x000ff60007804849 */
[----:B------:R-:W-:Y:S02]  /*7a20*/  @!UPT UIADD3 URZ, UPT, UPT, URZ, URZ, URZ ;  /* 0x000000fffffff290 */ /* 0x000fe4000fffe0ff */
[----:B------:R-:W-:Y:S05]  /*7a30*/  @!P0 BRA `(.L_x_121) ;  /* 0x0000000000408947 */ /* 0x000fea0003800000 */
[----:B------:R-:W2:Y:S01]  /*7a40*/  LDCU.64 UR8, c[0x4][0x70] ;  /* 0x01000e00ff0877ac */ /* 0x000ea20008000a00 */
[----:B------:R-:W-:Y:S01]  /*7a50*/  MOV R3, 0x0 ;  /* 0x0000000000037802 */ /* 0x000fe20000000f00 */
[----:B-1----:R-:W-:Y:S02]  /*7a60*/  HFMA2 R12, -RZ, RZ, 0, 5.9604644775390625e-08 ;  /* 0x00000001ff0c7431 */ /* 0x002fe400000001ff */
[----:B------:R-:W-:Y:S02]  /*7a70*/  IMAD.MOV.U32 R8, RZ, RZ, 0x192 ;  /* 0x00000192ff087424 */ /* 0x000fe400078e00ff */
[----:B------:R-:W-:Y:S01]  /*7a80*/  IMAD.MOV.U32 R13, RZ, RZ, RZ ;  /* 0x000000ffff0d7224 */ /* 0x000fe200078e00ff */
[----:B------:R-:W1:Y:S01]  /*7a90*/  LDCU.64 UR6, c[0x4][0x78] ;  /* 0x01000f00ff0677ac */ /* 0x000e620008000a00 */
[----:B------:R-:W3:Y:S01]  /*7aa0*/  LDC.64 R2, c[0x4][R3] ;  /* 0x0100000003027b82 */ /* 0x000ee20000000a00 */
[----:B------:R-:W5:Y:S01]  /*7ab0*/  LDCU.64 UR4, c[0x4][0x10] ;  /* 0x01000200ff0477ac */ /* 0x000f620008000a00 */
[----:B--2---:R-:W-:Y:S01]  /*7ac0*/  MOV R5, UR9 ;  /* 0x0000000900057c02 */ /* 0x004fe20008000f00 */
[----:B------:R-:W-:Y:S01]  /*7ad0*/  IMAD.U32 R4, RZ, RZ, UR8 ;  /* 0x00000008ff047e24 */ /* 0x000fe2000f8e00ff */
[----:B-1----:R-:W-:Y:S01]  /*7ae0*/  MOV R7, UR7 ;  /* 0x0000000700077c02 */ /* 0x002fe20008000f00 */
[----:B------:R-:W-:Y:S01]  /*7af0*/  IMAD.U32 R6, RZ, RZ, UR6 ;  /* 0x00000006ff067e24 */ /* 0x000fe2000f8e00ff */
[----:B-----5:R-:W-:Y:S01]  /*7b00*/  MOV R11, UR5 ;  /* 0x00000005000b7c02 */ /* 0x020fe20008000f00 */
[----:B------:R-:W-:Y:S02]  /*7b10*/  IMAD.U32 R10, RZ, RZ, UR4 ;  /* 0x00000004ff0a7e24 */ /* 0x000fe4000f8e00ff */
[----:B------:R-:W-:Y:S07]  /*7b20*/  LEPC R20, `(.L_x_121) ;  /* 0x000000001014794e */ /* 0x000fee0000000000 */
[----:B---34-:R-:W-:Y:S05]  /*7b30*/  CALL.ABS.NOINC R2 ;  /* 0x0000000002007343 */ /* 0x018fea0003c00000 */
.L_x_121:
[----:B----4-:R-:W-:Y:S01]  /*7b40*/  LOP3.LUT R20, R56, 0xffffe000, RZ, 0xc0, !PT ;  /* 0xffffe00038147812 */ /* 0x010fe200078ec0ff */
[----:B------:R-:W-:Y:S05]  /*7b50*/  WARPSYNC.ALL ;  /* 0x0000000000007948 */ /* 0x000fea0003800000 */
[----:B------:R-:W-:Y:S01]  /*7b60*/  R2UR UR4, R34 ;  /* 0x00000000220472ca */ /* 0x000fe200000e0000 */
[----:B-1----:R-:W-:Y:S01]  /*7b70*/  IMAD.U32 R92, RZ, RZ, UR40 ;  /* 0x00000028ff5c7e24 */ /* 0x002fe2000f8e00ff */
        /* <DEDUP_REMOVED lines=8> */
[----:B------:R-:W1:Y:S10]  /*7c00*/  LDTM.x16 R4, tmem[UR4+0x20] ;  /* 0x00002004000479ee */ /* 0x000e740008240000 */
        /* <DEDUP_REMOVED lines=85> */
.L_x_123:
[----:B------:R-:W-:Y:S05]  /*8160*/  BSYNC.RECONVERGENT B0 ;  /* 0x0000000000007941 */ /* 0x000fea0003800200 */
.L_x_122:
[----:B------:R-:W-:Y:S01]  /*8170*/  BAR.SYNC.DEFER_BLOCKING 0x1, 0x80 ;  /* 0x0042000000007b1d */ /* 0x000fe20000010000 */
[----:B------:R-:W-:Y:S04]  /*8180*/  UIADD3 UR43, UPT, UPT, UR40, 0x1, URZ ;  /* 0x00000001282b7890 */ /* 0x000fe8000fffe0ff */
[----:B------:R-:W-:Y:S04]  /*8190*/  UISETP.NE.AND UP0, UPT, UR43, 0x4, UPT ;  /* 0x000000042b00788c */ /* 0x000fe8000bf05270 */
[----:B------:R-:W-:Y:S01]  /*81a0*/  USEL UR43, UR43, URZ, UP0 ;  /* 0x000000ff2b2b7287 */ /* 0x000fe20008000000 */
[----:B------:R2:W-:Y:S01]  /*81b0*/  @P6 SYNCS.ARRIVE.TRANS64.RED.A1T0 RZ, [R91+URZ], RZ ;  /* 0x000000ff5bff69a7 */ /* 0x0005e200081004ff */
[----:B------:R-:W-:Y:S01]  /*81c0*/  BSSY B1, `(.L_x_124) ;  /* 0x000001c000017945 */ /* 0x000fe20003800000 */
[----:B------:R-:W4:Y:S01]  /*81d0*/  @P6 SYNCS.PHASECHK.TRANS64.TRYWAIT P0, [R92+URZ+0x30], R93 ;  /* 0x0000305d5c0065a7 */ /* 0x000f2200080011ff */
[----:B--2---:R-:W-:Y:S01]  /*81e0*/  HFMA2 R91, -RZ, RZ, 0, 0 ;  /* 0x00000000ff5b7431 */ /* 0x004fe200000001ff */
[----:B----4-:R-:W-:Y:S01]  /*81f0*/  @P6 SEL R89, RZ, 0x1, !P0 ;  /* 0x00000001ff596807 */ /* 0x010fe20004000000 */
[----:B------:R-:W-:Y:S06]  /*8200*/  @!P6 BRA `(.L_x_125) ;  /* 0x00000000005ce947 */ /* 0x000fec0003800000 */
        /* <DEDUP_REMOVED lines=12> */
.L_x_127:
[----:B------:R-:W-:Y:S05]  /*82d0*/  BSYNC B0 ;  /* 0x0000000000007941 */ /* 0x000fea0003800000 */
.L_x_126:
[----:B------:R-:W-:Y:S01]  /*82e0*/  ISETP.NE.AND P0, PT, R90, RZ, PT ;  /* 0x000000ff5a00720c */ /* 0x000fe20003f05270 */
[----:B------:R-:W-:Y:S11]  /*82f0*/  VIADD R43, R43, 0x1 ;  /* 0x000000012b2b7836 */ /* 0x000ff60000000000 */
[----:B------:R-:W-:Y:S01]  /*8300*/  @!UPT UIADD3 URZ, UPT, UPT, URZ, URZ, URZ ;  /* 0x000000fffffff290 */ /* 0x000fe2000fffe0ff */
[----:B------:R2:W4:Y:S04]  /*8310*/  @P0 LDS.128 R56, [R4] ;  /* 0x0000000004380984 */ /* 0x0005280000000c00 */
[----:B------:R2:W1:Y:S04]  /*8320*/  @P0 LDS.128 R52, [R3+0x10] ;  /* 0x0000100003340984 */ /* 0x0004680000000c00 */
[----:B------:R2:W1:Y:S04]  /*8330*/  @P0 LDS.128 R48, [R2+0x20] ;  /* 0x0000200002300984 */ /* 0x0004680000000c00 */
[----:B------:R2:W1:Y:S01]  /*8340*/  @P0 LDS.128 R44, [R0+0x30] ;  /* 0x00003000002c0984 */ /* 0x0004620000000c00 */
[C---:B------:R-:W-:Y:S04]  /*8350*/  ISETP.NE.AND P0, PT, R43.reuse, 0x4, PT ;  /* 0x000000042b00780c */ /* 0x040fe80003f05270 */
[----:B------:R-:W-:Y:S02]  /*8360*/  SEL R43, R43, RZ, P0 ;  /* 0x000000ff2b2b7207 */ /* 0x000fe40000000000 */
[----:B------:R-:W-:Y:S02]  /*8370*/  SEL R91, RZ, 0x1, P0 ;  /* 0x00000001ff5b7807 */ /* 0x000fe40000000000 */
.L_x_125:
[----:B------:R-:W-:Y:S05]  /*8380*/  BSYNC B1 ;  /* 0x0000000000017941 */ /* 0x000fea0003800000 */
.L_x_124:
        /* <DEDUP_REMOVED lines=21> */
.L_x_129:
[----:B----4-:R-:W-:Y:S01]  /*84e0*/  LOP3.LUT R20, R56, 0xffffe000, RZ, 0xc0, !PT ;  /* 0xffffe00038147812 */ /* 0x010fe200078ec0ff */
[----:B------:R-:W-:Y:S05]  /*84f0*/  WARPSYNC.ALL ;  /* 0x0000000000007948 */ /* 0x000fea0003800000 */
[----:B------:R-:W-:Y:S01]  /*8500*/  R2UR UR4, R34 ;  /* 0x00000000220472ca */ /* 0x000fe200000e0000 */
[----:B------:R-:W-:Y:S01]  /*8510*/  IMAD.U32 R93, RZ, RZ, UR43 ;  /* 0x0000002bff5d7e24 */ /* 0x000fe2000f8e00ff */
[----:B------:R-:W-:Y:S01]  /*8520*/  LOP3.LUT R21, R57, 0xffffe000, RZ, 0xc0, !PT ;  /* 0xffffe00039157812 */ /* 0x000fe200078ec0ff */
[----:B-1----:R-:W-:Y:S01]  /*8530*/  IMAD.U32 R92, RZ, RZ, UR37 ;  /* 0x00000025ff5c7e24 */ /* 0x002fe2000f8e00ff */
[----:B------:R-:W-:Y:S01]  /*8540*/  LOP3.LUT R40, R59, 0xffffe000, RZ, 0xc0, !PT ;  /* 0xffffe0003b287812 */ /* 0x000fe200078ec0ff */
[----:B------:R-:W-:Y:S01]  /*8550*/  BSSY.RECONVERGENT B0, `(.L_x_130) ;  /* 0x000005b000007945 */ /* 0x000fe20003800200 */
[----:B------:R-:W-:Y:S02]  /*8560*/  LOP3.LUT R41, R52, 0xffffe000, RZ, 0xc0, !PT ;  /* 0xffffe00034297812 */ /* 0x000fe400078ec0ff */
[----:B------:R-:W-:Y:S02]  /*8570*/  LOP3.LUT R42, R53, 0xffffe000, RZ, 0xc0, !PT ;  /* 0xffffe000352a7812 */ /* 0x000fe400078ec0ff */
[----:B------:R-:W-:Y:S02]  /*8580*/  ISETP.NE.AND P6, PT, R87, RZ, PT ;  /* 0x000000ff5700720c */ /* 0x000fe40003fc5270 */
[----:B------:R-:W-:Y:S01]  /*8590*/  ISETP.NE.AND P0, PT, R82, RZ, PT ;  /* 0x000000ff5200720c */ /* 0x000fe20003f05270 */
[----:B------:R-:W1:Y:S10]  /*85a0*/  LDTM.x16 R4, tmem[UR4+0x30] ;  /* 0x00003004000479ee */ /* 0x000e740008240000 */
[----:B------:R-:W-:Y:S05]  /*85b0*/  @P6 LEA R93, R93, UR36, 0x3 ;  /* 0x000000245d5d6c11 */ /* 0x000fea000f8e18ff */
        /* <DEDUP_REMOVED lines=18> */
[----:B------:R-:W-:Y:S01]  /*86e0*/  F2FP.TF32.F32.PACK_B R37, R37 ;  /* 0x00000025ff25723e */ /* 0x000fe200024050ff */
[C---:B------:R-:W-:Y:S01]  /*86f0*/  FMUL R6, R32.reuse, R10 ;  /* 0x0000000a20067220 */ /* 0x040fe20000400000 */
[C---:B------:R-:W-:Y:S01]  /*8700*/  FMUL R11, R32.reuse, R11 ;  /* 0x0000000b200b7220 */ /* 0x040fe20000400000 */
[----:B------:R-:W-:Y:S01]  /*8710*/  F2FP.TF32.F32.PACK_B R38, R38 ;  /* 0x00000026ff26723e */ /* 0x000fe200024050ff */
[C---:B------:R-:W-:Y:S01]  /*8720*/  FFMA R4, R35.reuse, R41, R4 ;  /* 0x0000002923047223 */ /* 0x040fe20000000004 */
[----:B------:R-:W-:Y:S01]  /*8730*/  F2FP.TF32.F32.PACK_B R39, R39 ;  /* 0x00000027ff27723e */ /* 0x000fe200024050ff */
[C---:B------:R-:W-:Y:S01]  /*8740*/  FFMA R5, R35.reuse, R42, R5 ;  /* 0x0000002a23057223 */ /* 0x040fe20000000005 */
[C---:B------:R-:W-:Y:S01]  /*8750*/  FFMA R6, R35.reuse, R20, R6 ;  /* 0x0000001423067223 */ /* 0x040fe20000000006 */
[----:B------:R-:W-:Y:S01]  /*8760*/  FFMA R7, R35, R40, R11 ;  /* 0x0000002823077223 */ /* 0x000fe2000000000b */
[C---:B------:R-:W-:Y:S01]  /*8770*/  FMUL R8, R32.reuse, R12 ;  /* 0x0000000c20087220 */ /* 0x040fe20000400000 */
[----:B------:R1:W-:Y:S01]  /*8780*/  STS.128 [R80+0x6000], R36 ;  /* 0x0060002450007388 */ /* 0x0003e20000000c00 */
[----:B------:R-:W-:Y:S01]  /*8790*/  LOP3.LUT R42, R49, 0xffffe000, RZ, 0xc0, !PT ;  /* 0xffffe000312a7812 */ /* 0x000fe200078ec0ff */
        /* <DEDUP_REMOVED lines=34> */
[----:B------:R-:W-:Y:S02]  /*89c0*/  F2FP.TF32.F32.PACK_B R15, R15 ;  /* 0x0000000fff0f723e */ /* 0x000fe400024050ff */
[----:B------:R-:W-:Y:S03]  /*89d0*/  @P6 SHF.L.U32 R0, R91, 0x1f, RZ ;  /* 0x0000001f5b006819 */ /* 0x000fe600000006ff */
        /* <DEDUP_REMOVED lines=18> */
.L_x_131:
[----:B------:R-:W-:Y:S05]  /*8b00*/  BSYNC.RECONVERGENT B0 ;  /* 0x0000000000007941 */ /* 0x000fea0003800200 */
.L_x_130:
        /* <DEDUP_REMOVED lines=18> */
[----:B------:R-:W-:Y:S04]  /*8c30*/  SHF.L.U32 R6, R91, 0x1f, RZ ;  /* 0x0000001f5b067819 */ /* 0x000fe800000006ff */
[----:B------:R-:W1:Y:S02]  /*8c40*/  SYNCS.PHASECHK.TRANS64.TRYWAIT P0, [R93+URZ+0x30], R6 ;  /* 0x000030065d0075a7 */ /* 0x000e6400080011ff */
[----:B-1----:R-:W-:Y:S05]  /*8c50*/  @!P0 BRA `(.L_x_136) ;  /* 0x00000034004c8947 */ /* 0x002fea0003800000 */
.L_x_135:
[----:B------:R-:W-:Y:S05]  /*8c60*/  BSYNC B0 ;  /* 0x0000000000007941 */ /* 0x000fea0003800000 */
.L_x_134:
[----:B------:R-:W-:Y:S01]  /*8c70*/  ISETP.NE.AND P0, PT, R90, RZ, PT ;  /* 0x000000ff5a00720c */ /* 0x000fe20003f05270 */
[----:B------:R-:W-:Y:S11]  /*8c80*/  VIADD R43, R43, 0x1 ;  /* 0x000000012b2b7836 */ /* 0x000ff60000000000 */
[----:B------:R-:W-:Y:S01]  /*8c90*/  @!UPT UIADD3 URZ, UPT, UPT, URZ, URZ, URZ ;  /* 0x000000fffffff290 */ /* 0x000fe2000fffe0ff */
[----:B------:R2:W4:Y:S04]  /*8ca0*/  @P0 LDS.128 R56, [R4] ;  /* 0x0000000004380984 */ /* 0x0005280000000c00 */
[----:B------:R2:W2:Y:S04]  /*8cb0*/  @P0 LDS.128 R52, [R3+0x10] ;  /* 0x0000100003340984 */ /* 0x0004a80000000c00 */
[----:B------:R2:W2:Y:S04]  /*8cc0*/  @P0 LDS.128 R48, [R2+0x20] ;  /* 0x0000200002300984 */ /* 0x0004a80000000c00 */
[----:B------:R2:W2:Y:S01]  /*8cd0*/  @P0 LDS.128 R44, [R0+0x30] ;  /* 0x00003000002c0984 */ /* 0x0004a20000000c00 */
[C---:B------:R-:W-:Y:S04]  /*8ce0*/  ISETP.NE.AND P0, PT, R43.reuse, 0x4, PT ;  /* 0x000000042b00780c */ /* 0x040fe80003f05270 */
[----:B-1----:R-:W-:Y:S02]  /*8cf0*/  SEL R6, RZ, 0x1, P0 ;  /* 0x00000001ff067807 */ /* 0x002fe40000000000 */
[----:B------:R-:W-:Y:S02]  /*8d00*/  SEL R43, R43, RZ, P0 ;  /* 0x000000ff2b2b7207 */ /* 0x000fe40000000000 */
[----:B------:R-:W-:Y:S02]  /*8d10*/  LOP3.LUT R91, R91, R6, RZ, 0x3c, !PT ;  /* 0x000000065b5b7212 */ /* 0x000fe400078e3cff */
.L_x_133:
[----:B------:R-:W-:Y:S05]  /*8d20*/  BSYNC B1 ;  /* 0x0000000000017941 */ /* 0x000fea0003800000 */
.L_x_132:
        /* <DEDUP_REMOVED lines=21> */
.L_x_137:
[----:B----4-:R-:W-:Y:S01]  /*8e80*/  LOP3.LUT R20, R56, 0xffffe000, RZ, 0xc0, !PT ;  /* 0xffffe00038147812 */ /* 0x010fe200078ec0ff */
        /* <DEDUP_REMOVED lines=11> */
[----:B-1----:R-:W1:Y:S10]  /*8f40*/  LDTM.x16 R4, tmem[UR4+0x40] ;  /* 0x00004004000479ee */ /* 0x002e740008240000 */
        /* <DEDUP_REMOVED lines=29> */
[----:B------:R1:W-:Y:S01]  /*9120*/  STS.128 [R80], R36 ;  /* 0x0000002450007388 */ /* 0x0003e20000000c00 */
        /* <DEDUP_REMOVED lines=48> */
[----:B------:R-:W-:Y:S02]  /*9430*/  UIADD3 UR8, UP0, UPT, UR50, 0x680, URZ ;  /* 0x0000068032087890 */ /* 0x000fe4000ff1e0ff */
[----:B------:R-:W-:Y:S02]  /*9440*/  UIADD3 UR5, UPT, UPT, UR41, 0x40, URZ ;  /* 0x0000004029057890 */ /* 0x000fe4000fffe0ff */
[----:B------:R-:W-:Y:S01]  /*9450*/  IMAD.U32 R74, RZ, RZ, UR10 ;  /* 0x0000000aff4a7e24 */ /* 0x000fe2000f8e00ff */
[----:B------:R-:W-:Y:S01]  /*9460*/  UIADD3.X UR9, UPT, UPT, URZ, UR51, URZ, UP0, !UPT ;  /* 0x00000033ff097290 */ /* 0x000fe200087fe4ff */
[----:B------:R-:W-:Y:S03]  /*9470*/  UMOV UR6, UR42 ;  /* 0x0000002a00067c82 */ /* 0x000fe60008000000 */
[----:B------:R-:W-:Y:S11]  /*9480*/  R2UR UR4, R74 ;  /* 0x000000004a0472ca */ /* 0x000ff600000e0000 */
[----:B------:R-:W-:Y:S02]  /*9490*/  @!UPT UIADD3 URZ, UPT, UPT, URZ, URZ, URZ ;  /* 0x000000fffffff290 */ /* 0x000fe4000fffe0ff */
[----:B------:R2:W-:Y:S01]  /*94a0*/  UTMASTG.3D [UR4], [UR8] ;  /* 0x00000004080073b5 */ /* 0x0005e20008010000 */
[----:B------:R0:W-:Y:S01]  /*94b0*/  UTMACMDFLUSH ;  /* 0x00000000000079b7 */ /* 0x0001e20000000000 */
[----:B--2---:R-:W-:Y:S04]  /*94c0*/  DEPBAR.LE SB0, 0x1 ;  /* 0x000080400000791a */ /* 0x004fe80000000000 */
.L_x_139:
[----:B------:R-:W-:Y:S05]  /*94d0*/  BSYNC.RECONVERGENT B0 ;  /* 0x0000000000007941 */ /* 0x000fea0003800200 */
.L_x_138:
        /* <DEDUP_REMOVED lines=21> */
.L_x_143:
[----:B------:R-:W-:Y:S05]  /*9630*/  BSYNC B0 ;  /* 0x0000000000007941 */ /* 0x000fea0003800000 */
.L_x_142:
        /* <DEDUP_REMOVED lines=11> */
.L_x_141:
[----:B------:R-:W-:Y:S05]  /*96f0*/  BSYNC B1 ;  /* 0x0000000000017941 */ /* 0x000fea0003800000 */
.L_x_140:
        /* <DEDUP_REMOVED lines=21> */
.L_x_145:
        /* <DEDUP_REMOVED lines=98> */
.L_x_147:
[----:B------:R-:W-:Y:S05]  /*9e70*/  BSYNC.RECONVERGENT B0 ;  /* 0x0000000000007941 */ /* 0x000fea0003800200 */
.L_x_146:
        /* <DEDUP_REMOVED lines=21> */
.L_x_151:
[----:B------:R-:W-:Y:S05]  /*9fd0*/  BSYNC B0 ;  /* 0x0000000000007941 */ /* 0x000fea0003800000 */
.L_x_150:
        /* <DEDUP_REMOVED lines=11> */
.L_x_149:
[----:B------:R-:W-:Y:S05]  /*a090*/  BSYNC B1 ;  /* 0x0000000000017941 */ /* 0x000fea0003800000 */
.L_x_148:
        /* <DEDUP_REMOVED lines=21> */
.L_x_153:
        /* <DEDUP_REMOVED lines=98> */
.L_x_155:
[----:B------:R-:W-:Y:S05]  /*a810*/  BSYNC.RECONVERGENT B0 ;  /* 0x0000000000007941 */ /* 0x000fea0003800200 */
.L_x_154:
        /* <DEDUP_REMOVED lines=13> */
[C---:B------:R-:W-:Y:S01]  /*a8f0*/  @P1 IMAD R3, R43.reuse, 0x2000, R80 ;  /* 0x000020002b031824 */ /* 0x040fe200078e0250 */
[C---:B------:R-:W-:Y:S01]  /*a900*/  @P1 LEA R0, R43.reuse, R78, 0xd ;  /* 0x0000004e2b001211 */ /* 0x040fe200078e68ff */
[C---:B------:R-:W-:Y:S02]  /*a910*/  @P1 IMAD R2, R43.reuse, 0x2000, R79 ;  /* 0x000020002b021824 */ /* 0x040fe400078e024f */
[----:B------:R-:W-:Y:S01]  /*a920*/  @P1 IMAD R43, R43, 0x2000, R86 ;  /* 0x000020002b2b1824 */ /* 0x000fe200078e0256 */
[----:B------:R-:W-:Y:S06]  /*a930*/  @P0 BRA `(.L_x_159) ;  /* 0x00000000000c0947 */ /* 0x000fec0003800000 */
[----:B-1----:R-:W-:Y:S04]  /*a940*/  SHF.L.U32 R4, R91, 0x1f, RZ ;  /* 0x0000001f5b047819 */ /* 0x002fe800000006ff */
[----:B------:R-:W1:Y:S02]  /*a950*/  SYNCS.PHASECHK.TRANS64.TRYWAIT P0, [R93+URZ+0x30], R4 ;  /* 0x000030045d0075a7 */ /* 0x000e6400080011ff */
[----:B-1----:R-:W-:Y:S05]  /*a960*/  @!P0 BRA `(.L_x_160) ;  /* 0x0000001800448947 */ /* 0x002fea0003800000 */
.L_x_159:
[----:B------:R-:W-:Y:S05]  /*a970*/  BSYNC B0 ;  /* 0x0000000000007941 */ /* 0x000fea0003800000 */
.L_x_158:
[----:B------:R-:W-:Y:S11]  /*a980*/  ISETP.NE.AND P0, PT, R90, RZ, PT ;  /* 0x000000ff5a00720c */ /* 0x000ff60003f05270 */
[----:B------:R-:W-:Y:S02]  /*a990*/  @!UPT UIADD3 URZ, UPT, UPT, URZ, URZ, URZ ;  /* 0x000000fffffff290 */ /* 0x000fe4000fffe0ff */
[----:B------:R2:W4:Y:S04]  /*a9a0*/  @P0 LDS.128 R56, [R3] ;  /* 0x0000000003380984 */ /* 0x0005280000000c00 */
[----:B------:R2:W1:Y:S04]  /*a9b0*/  @P0 LDS.128 R52, [R2+0x10] ;  /* 0x0000100002340984 */ /* 0x0004680000000c00 */
[----:B------:R2:W1:Y:S04]  /*a9c0*/  @P0 LDS.128 R48, [R0+0x20] ;  /* 0x0000200000300984 */ /* 0x0004680000000c00 */
[----:B------:R2:W1:Y:S02]  /*a9d0*/  @P0 LDS.128 R44, [R43+0x30] ;  /* 0x000030002b2c0984 */ /* 0x0004640000000c00 */
.L_x_157:
[----:B------:R-:W-:Y:S05]  /*a9e0*/  BSYNC B1 ;  /* 0x0000000000017941 */ /* 0x000fea0003800000 */
.L_x_156:
        /* <DEDUP_REMOVED lines=21> */
.L_x_161:
[----:B------:R-:W-:Y:S01]  /*ab40*/  ISETP.NE.AND P0, PT, R82, RZ, PT ;  /* 0x000000ff5200720c */ /* 0x000fe20003f05270 */
[----:B------:R-:W-:Y:S05]  /*ab50*/  WARPSYNC.ALL ;  /* 0x0000000000007948 */ /* 0x000fea0003800000 */
[----:B------:R-:W-:Y:S01]  /*ab60*/  R2UR UR4, R34 ;  /* 0x00000000220472ca */ /* 0x000fe200000e0000 */
[----:B------:R-:W-:Y:S01]  /*ab70*/  BSSY.RECONVERGENT B0, `(.L_x_162) ;  /* 0x000005c000007945 */ /* 0x000fe20003800200 */
[----:B------:R-:W-:Y:S02]  /*ab80*/  R2UR UR5, R88 ;  /* 0x00000000580572ca */ /* 0x000fe400000e0000 */
[----:B----4-:R-:W-:Y:S02]  /*ab90*/  LOP3.LUT R0, R56, 0xffffe000, RZ, 0xc0, !PT ;  /* 0xffffe00038007812 */ /* 0x010fe400078ec0ff */
[----:B------:R-:W-:Y:S02]  /*aba0*/  LOP3.LUT R2, R57, 0xffffe000, RZ, 0xc0, !PT ;  /* 0xffffe00039027812 */ /* 0x000fe400078ec0ff */
[----:B------:R-:W-:Y:S02]  /*abb0*/  LOP3.LUT R3, R58, 0xffffe000, RZ, 0xc0, !PT ;  /* 0xffffe0003a037812 */ /* 0x000fe400078ec0ff */
[----:B------:R-:W-:Y:S02]  /*abc0*/  LOP3.LUT R20, R59, 0xffffe000, RZ, 0xc0, !PT ;  /* 0xffffe0003b147812 */ /* 0x000fe400078ec0ff */
[----:B-1----:R-:W-:Y:S01]  /*abd0*/  LOP3.LUT R21, R52, 0xffffe000, RZ, 0xc0, !PT ;  /* 0xffffe00034157812 */ /* 0x002fe200078ec0ff */
[----:B------:R-:W1:Y:S01]  /*abe0*/  LDTM.x16 R4, tmem[UR4+0x70] ;  /* 0x00007004000479ee */ /* 0x000e620008240000 */
[----:B------:R-:W-:Y:S01]  /*abf0*/  LOP3.LUT R36, R53, 0xffffe000, RZ, 0xc0, !PT ;  /* 0xffffe00035247812 */ /* 0x000fe200078ec0ff */
[----:B------:R-:W-:Y:S01]  /*ac00*/  UIADD3 UR5, UPT, UPT, UR5, 0xc0, URZ ;  /* 0x000000c005057890 */ /* 0x000fe2000fffe0ff */
[----:B------:R-:W-:Y:S01]  /*ac10*/  LOP3.LUT R37, R54, 0xffffe000, RZ, 0xc0, !PT ;  /* 0xffffe00036257812 */ /* 0x000fe200078ec0ff */
[----:B------:R-:W-:Y:S01]  /*ac20*/  NOP ;  /* 0x0000000000007918 */ /* 0x000fe20000000000 */
[----:B------:R-:W-:Y:S01]  /*ac30*/  LOP3.LUT R38, R55, 0xffffe000, RZ, 0xc0, !PT ;  /* 0xffffe00037267812 */ /* 0x000fe200078ec0ff */
[----:B------:R-:W-:Y:S01]  /*ac40*/  UPRMT UR5, UR37, 0x654, UR5 ;  /* 0x0000065425057896 */ /* 0x000fe20008000005 */
[----:B------:R-:W-:Y:S02]  /*ac50*/  LOP3.LUT R39, R48, 0xffffe000, RZ, 0xc0, !PT ;  /* 0xffffe00030277812 */ /* 0x000fe400078ec0ff */
[----:B------:R-:W-:Y:S02]  /*ac60*/  LOP3.LUT R40, R49, 0xffffe000, RZ, 0xc0, !PT ;  /* 0xffffe00031287812 */ /* 0x000fe400078ec0ff */
[----:B------:R-:W-:Y:S02]  /*ac70*/  LOP3.LUT R41, R50, 0xffffe000, RZ, 0xc0, !PT ;  /* 0xffffe00032297812 */ /* 0x000fe400078ec0ff */
[----:B------:R-:W-:Y:S02]  /*ac80*/  LOP3.LUT R42, R51, 0xffffe000, RZ, 0xc0, !PT ;  /* 0xffffe000332a7812 */ /* 0x000fe400078ec0ff */
[----:B-1----:R-:W-:Y:S01]  /*ac90*/  SYNCS.ARRIVE.TRANS64.RED.A1T0 RZ, [UR5], RZ ;  /* 0x000000ffffff79a7 */ /* 0x002fe20008100405 */
[----:B------:R-:W-:Y:S02]  /*aca0*/  LOP3.LUT R43, R44, 0xffffe000, RZ, 0xc0, !PT ;  /* 0xffffe0002c2b7812 */ /* 0x000fe400078ec0ff */
[----:B------:R-:W-:Y:S02]  /*acb0*/  LOP3.LUT R44, R45, 0xffffe000, RZ, 0xc0, !PT ;  /* 0xffffe0002d2c7812 */ /* 0x000fe400078ec0ff */
[----:B------:R-:W-:Y:S02]  /*acc0*/  LOP3.LUT R45, R46, 0xffffe000, RZ, 0xc0, !PT ;  /* 0xffffe0002e2d7812 */ /* 0x000fe400078ec0ff */
[----:B------:R-:W-:Y:S01]  /*acd0*/  LOP3.LUT R46, R47, 0xffffe000, RZ, 0xc0, !PT ;  /* 0xffffe0002f2e7812 */ /* 0x000fe200078ec0ff */
[C---:B------:R-:W-:Y:S01]  /*ace0*/  FMUL R4, R32.reuse, R4 ;  /* 0x0000000420047220 */ /* 0x040fe20000400000 */
[C---:B------:R-:W-:Y:S01]  /*acf0*/  FMUL R5, R32.reuse, R5 ;  /* 0x0000000520057220 */ /* 0x040fe20000400000 */
[C---:B------:R-:W-:Y:S01]  /*ad00*/  FMUL R6, R32.reuse, R6 ;  /* 0x0000000620067220 */ /* 0x040fe20000400000 */
[C---:B------:R-:W-:Y:S01]  /*ad10*/  FMUL R7, R32.reuse, R7 ;  /* 0x0000000720077220 */ /* 0x040fe20000400000 */
[C---:B------:R-:W-:Y:S01]  /*ad20*/  FFMA R4, R35.reuse, R0, R4 ;  /* 0x0000000023047223 */ /* 0x040fe20000000004 */
[C---:B------:R-:W-:Y:S01]  /*ad30*/  FFMA R5, R35.reuse, R2, R5 ;  /* 0x0000000223057223 */ /* 0x040fe20000000005 */
[C---:B------:R-:W-:Y:S01]  /*ad40*/  FFMA R6, R35.reuse, R3, R6 ;  /* 0x0000000323067223 */ /* 0x040fe20000000006 */
[C---:B------:R-:W-:Y:S01]  /*ad50*/  FFMA R7, R35.reuse, R20, R7 ;  /* 0x0000001423077223 */ /* 0x040fe20000000007 */
[C---:B------:R-:W-:Y:S01]  /*ad60*/  FMUL R8, R32.reuse, R8 ;  /* 0x0000000820087220 */ /* 0x040fe20000400000 */
        /* <DEDUP_REMOVED lines=9> */
[----:B------:R-:W-:Y:S01]  /*ae00*/  F2FP.TF32.F32.PACK_B R7, R7 ;  /* 0x00000007ff07723e */ /* 0x000fe200024050ff */
[C---:B------:R-:W-:Y:S01]  /*ae10*/  FFMA R11, R35.reuse, R38, R11 ;  /* 0x00000026230b7223 */ /* 0x040fe2000000000b */
[C---:B------:R-:W-:Y:S01]  /*ae20*/  FMUL R12, R32.reuse, R12 ;  /* 0x0000000c200c7220 */ /* 0x040fe20000400000 */
[----:B------:R-:W-:Y:S01]  /*ae30*/  F2FP.TF32.F32.PACK_B R8, R8 ;  /* 0x00000008ff08723e */ /* 0x000fe200024050ff */
[C---:B------:R-:W-:Y:S01]  /*ae40*/  FMUL R13, R32.reuse, R13 ;  /* 0x0000000d200d7220 */ /* 0x040fe20000400000 */
[----:B------:R1:W-:Y:S01]  /*ae50*/  STS.128 [R80+0x6000], R4 ;  /* 0x0060000450007388 */ /* 0x0003e20000000c00 */
        /* <DEDUP_REMOVED lines=8> */
[C---:B------:R-:W-:Y:S01]  /*aee0*/  FFMA R15, R35.reuse, R42, R15 ;  /* 0x0000002a230f7223 */ /* 0x040fe2000000000f */
[C---:B------:R-:W-:Y:S01]  /*aef0*/  FMUL R16, R32.reuse, R16 ;  /* 0x0000001020107220 */ /* 0x040fe20000400000 */
[----:B------:R-:W-:Y:S01]  /*af00*/  F2FP.TF32.F32.PACK_B R12, R12 ;  /* 0x0000000cff0c723e */ /* 0x000fe200024050ff */
[----:B------:R1:W-:Y:S01]  /*af10*/  STS.128 [R79+0x6010], R8 ;  /* 0x006010084f007388 */ /* 0x0003e20000000c00 */
[C---:B------:R-:W-:Y:S01]  /*af20*/  FMUL R17, R32.reuse, R17 ;  /* 0x0000001120117220 */ /* 0x040fe20000400000 */
[C---:B------:R-:W-:Y:S01]  /*af30*/  FMUL R18, R32.reuse, R18 ;  /* 0x0000001220127220 */ /* 0x040fe20000400000 */
[----:B------:R-:W-:Y:S01]  /*af40*/  FMUL R19, R32, R19 ;  /* 0x0000001320137220 */ /* 0x000fe20000400000 */
[----:B------:R-:W-:Y:S01]  /*af50*/  F2FP.TF32.F32.PACK_B R13, R13 ;  /* 0x0000000dff0d723e */ /* 0x000fe200024050ff */
[C---:B------:R-:W-:Y:S01]  /*af60*/  FFMA R16, R35.reuse, R43, R16 ;  /* 0x0000002b23107223 */ /* 0x040fe20000000010 */
[----:B------:R-:W-:Y:S01]  /*af70*/  F2FP.TF32.F32.PACK_B R14, R14 ;  /* 0x0000000eff0e723e */ /* 0x000fe200024050ff */
[C---:B------:R-:W-:Y:S01]  /*af80*/  FFMA R17, R35.reuse, R44, R17 ;  /* 0x0000002c23117223 */ /* 0x040fe20000000011 */
[----:B------:R-:W-:Y:S01]  /*af90*/  F2FP.TF32.F32.PACK_B R15, R15 ;  /* 0x0000000fff0f723e */ /* 0x000fe200024050ff */
[C---:B------:R-:W-:Y:S01]  /*afa0*/  FFMA R18, R35.reuse, R45, R18 ;  /* 0x0000002d23127223 */ /* 0x040fe20000000012 */
[----:B------:R-:W-:Y:S01]  /*afb0*/  FFMA R19, R35, R46, R19 ;  /* 0x0000002e23137223 */ /* 0x000fe20000000013 */
[----:B------:R-:W-:Y:S02]  /*afc0*/  F2FP.TF32.F32.PACK_B R16, R16 ;  /* 0x00000010ff10723e */ /* 0x000fe400024050ff */
[----:B------:R1:W-:Y:S01]  /*afd0*/  STS.128 [R78+0x6020], R12 ;  /* 0x0060200c4e007388 */ /* 0x0003e20000000c00 */
[----:B------:R-:W-:Y:S02]  /*afe0*/  F2FP.TF32.F32.PACK_B R17, R17 ;  /* 0x00000011ff11723e */ /* 0x000fe400024050ff */
        /* <DEDUP_REMOVED lines=20> */
.L_x_163:
[----:B------:R-:W-:Y:S05]  /*b130*/  BSYNC.RECONVERGENT B0 ;  /* 0x0000000000007941 */ /* 0x000fea0003800200 */
.L_x_162:
[----:B------:R-:W-:Y:S01]  /*b140*/  BAR.SYNC.DEFER_BLOCKING 0x1, 0x80 ;  /* 0x0042000000007b1d */ /* 0x000fe20000010000 */
[----:B------:R-:W-:Y:S01]  /*b150*/  UISETP.NE.AND UP0, UPT, UR48, -0x8, UPT ;  /* 0xfffffff83000788c */ /* 0x000fe2000bf05270 */
[----:B------:R-:W-:Y:S08]  /*b160*/  IADD3 R0, PT, PT, R30, 0x1, RZ ;  /* 0x000000011e007810 */ /* 0x000ff00007ffe0ff */
[----:B------:R-:W-:Y:S05]  /*b170*/  BRA.U !UP0, `(.L_x_164) ;  /* 0x0000000108287547 */ /* 0x000fea000b800000 */
[----:B------:R-:W-:Y:S01]  /*b180*/  ISETP.NE.AND P0, PT, R87, RZ, PT ;  /* 0x000000ff5700720c */ /* 0x000fe20003f05270 */
[----:B------:R-:W-:Y:S01]  /*b190*/  IMAD.U32 R3, RZ, RZ, UR52 ;  /* 0x00000034ff037e24 */ /* 0x000fe2000f8e00ff */
[----:B------:R-:W-:Y:S01]  /*b1a0*/  UIADD3 UR52, UPT, UPT, UR52, 0x1, URZ ;  /* 0x0000000134347890 */ /* 0x000fe2000fffe0ff */
[----:B------:R-:W-:Y:S03]  /*b1b0*/  IMAD.U32 R2, RZ, RZ, UR37 ;  /* 0x00000025ff027e24 */ /* 0x000fe6000f8e00ff */
[----:B------:R-:W-:Y:S04]  /*b1c0*/  UISETP.NE.AND UP0, UPT, UR52, 0x4, UPT ;  /* 0x000000043400788c */ /* 0x000fe8000bf05270 */
[----:B------:R-:W-:Y:S03]  /*b1d0*/  USEL UR52, UR52, URZ, UP0 ;  /* 0x000000ff34347287 */ /* 0x000fe60008000000 */
[----:B------:R-:W-:Y:S05]  /*b1e0*/  @P0 LEA R3, R3, UR36, 0x3 ;  /* 0x0000002403030c11 */ /* 0x000fea000f8e18ff */
[----:B------:R-:W-:Y:S05]  /*b1f0*/  @P0 VIADD R3, R3, 0x50 ;  /* 0x0000005003030836 */ /* 0x000fea0000000000 */
[----:B------:R-:W-:Y:S04]  /*b200*/  @P0 PRMT R2, R2, 0x654, R3 ;  /* 0x0000065402020816 */ /* 0x000fe80000000003 */
[----:B------:R2:W-:Y:S03]  /*b210*/  @P0 SYNCS.ARRIVE.TRANS64.RED.A1T0 RZ, [R2+URZ], RZ ;  /* 0x000000ff02ff09a7 */ /* 0x0005e600081004ff */
.L_x_164:
[----:B------:R-:W-:Y:S01]  /*b220*/  ISETP.NE.AND P2, PT, R83, RZ, PT ;  /* 0x000000ff5300720c */ /* 0x000fe20003f45270 */
[----:B------:R-:W-:Y:S01]  /*b230*/  UIADD3 UR48, UPT, UPT, UR48, 0x8, URZ ;  /* 0x0000000830307890 */ /* 0x000fe2000fffe0ff */
[----:B------:R-:W-:Y:S01]  /*b240*/  ISETP.NE.AND P0, PT, R85, 0x2, PT ;  /* 0x000000025500780c */ /* 0x000fe20003f05270 */
[----:B------:R-:W-:Y:S01]  /*b250*/  IMAD.IADD R20, R29, 0x1, R66 ;  /* 0x000000011d147824 */ /* 0x000fe200078e0242 */
[----:B------:R-:W-:Y:S01]  /*b260*/  ISETP.NE.AND P1, PT, R0, 0x4, PT ;  /* 0x000000040000780c */ /* 0x000fe20003f25270 */
[----:B------:R-:W-:Y:S01]  /*b270*/  IMAD.IADD R21, R31, 0x1, R68 ;  /* 0x000000011f157824 */ /* 0x000fe200078e0244 */
[----:B------:R-:W-:Y:S02]  /*b280*/  SEL R3, RZ, 0x1, P0 ;  /* 0x00000001ff037807 */ /* 0x000fe40000000000 */
[----:B--2---:R-:W-:Y:S02]  /*b290*/  SEL R2, RZ, 0x1, P1 ;  /* 0x00000001ff027807 */ /* 0x004fe40000800000 */
[----:B------:R-:W-:Y:S02]  /*b2a0*/  LOP3.LUT R76, R76, R3, RZ, 0x3c, !PT ;  /* 0x000000034c4c7212 */ /* 0x000fe400078e3cff */
[----:B------:R-:W-:Y:S02]  /*b2b0*/  LOP3.LUT R77, R77, R2, RZ, 0x3c, !PT ;  /* 0x000000024d4d7212 */ /* 0x000fe400078e3cff */
[----:B------:R-:W-:Y:S02]  /*b2c0*/  @P2 R2UR UR4, R75 ;  /* 0x000000004b0422ca */ /* 0x000fe400000e0000 */
[----:B------:R-:W-:Y:S02]  /*b2d0*/  SEL R85, R85, RZ, P0 ;  /* 0x000000ff55557207 */ /* 0x000fe40000000000 */
[----:B------:R-:W-:Y:S09]  /*b2e0*/  SEL R30, R0, RZ, P1 ;  /* 0x000000ff001e7207 */ /* 0x000ff20000800000 */
[----:B------:R-:W-:Y:S01]  /*b2f0*/  IMAD.U32 R69, RZ, RZ, UR4 ;  /* 0x00000004ff457e24 */ /* 0x000fe2000f8e00ff */
[----:B------:R-:W-:Y:S06]  /*b300*/  @P2 BRA `(.L_x_165) ;  /* 0xffffffa4009c2947 */ /* 0x000fec000383ffff */
[----:B------:R-:W-:-:S09]  /*b310*/  UISETP.NE.AND UP0, UPT, UR49, URZ, UPT ;  /* 0x000000ff3100728c */ /* 0x000fd2000bf05270 */
[----:B------:R-:W-:Y:S05]  /*b320*/  BRA.U !UP0, `(.L_x_166) ;  /* 0x0000000108487547 */ /* 0x000fea000b800000 */
[----:B------:R-:W2:Y:S02]  /*b330*/  LDCU.64 UR4, c[0x0][0x890] ;  /* 0x00011200ff0477ac */ /* 0x000ea40008000a00 */
[----:B--2---:R-:W-:-:S04]  /*b340*/  UISETP.NE.U32.AND UP0, UPT, UR4, URZ, UPT ;  /* 0x000000ff0400728c */ /* 0x004fc8000bf05070 */
[----:B------:R-:W-:-:S09]  /*b350*/  UISETP.NE.AND.EX UP0, UPT, UR5, URZ, UPT, UP0 ;  /* 0x000000ff0500728c */ /* 0x000fd2000bf05300 */
[----:B------:R-:W-:Y:S05]  /*b360*/  BRA.U UP0, `(.L_x_167) ;  /* 0x00000001000c7547 */ /* 0x000fea000b800000 */
[----:B------:R-:W-:-:S13]  /*b370*/  FSETP.NEU.AND P0, PT, R35, RZ, PT ;  /* 0x000000ff2300720b */ /* 0x000fda0003f0d000 */
[----:B------:R-:W-:Y:S05]  /*b380*/  @!P0 EXIT ;  /* 0x000000000000894d */ /* 0x000fea0003800000 */
[----:B------:R-:W-:Y:S05]  /*b390*/  BRA `(.L_x_166) ;  /* 0x00000000002c7947 */ /* 0x000fea0003800000 */
.L_x_167:
[----:B------:R-:W-:Y:S01]  /*b3a0*/  ISETP.NE.AND P0, PT, R84, RZ, PT ;  /* 0x000000ff5400720c */ /* 0x000fe20003f05270 */
[----:B------:R-:W-:-:S12]  /*b3b0*/  BSSY.RECONVERGENT B0, `(.L_x_166) ;  /* 0x0000009000007945 */ /* 0x000fd80003800200 */
[----:B------:R-:W-:Y:S05]  /*b3c0*/  @P0 BRA `(.L_x_168) ;  /* 0x0000000000140947 */ /* 0x000fea0003800000 */
[----:B------:R-:W2:Y:S02]  /*b3d0*/  LDCU.64 UR4, c[0x0][0x888] ;  /* 0x00011100ff0477ac */ /* 0x000ea40008000a00 */
[----:B--2---:R-:W-:-:S04]  /*b3e0*/  ISETP.NE.U32.AND P0, PT, RZ, UR4, PT ;  /* 0x00000004ff007c0c */ /* 0x004fc8000bf05070 */
[----:B------:R-:W-:-:S13]  /*b3f0*/  ISETP.NE.AND.EX P0, PT, RZ, UR5, PT, P0 ;  /* 0x00000005ff007c0c */ /* 0x000fda000bf05300 */
[----:B------:R-:W-:Y:S05]  /*b400*/  @!P0 EXIT ;  /* 0x000000000000894d */ /* 0x000fea0003800000 */
[----:B------:R-:W-:Y:S05]  /*b410*/  BRA `(.L_x_169) ;  /* 0x0000000000087947 */ /* 0x000fea0003800000 */
.L_x_168:
[----:B------:R-:W-:-:S13]  /*b420*/  FSETP.NEU.AND P0, PT, R35, RZ, PT ;  /* 0x000000ff2300720b */ /* 0x000fda0003f0d000 */
[----:B------:R-:W-:Y:S05]  /*b430*/  @!P0 EXIT ;  /* 0x000000000000894d */ /* 0x000fea0003800000 */
.L_x_169:
[----:B------:R-:W-:Y:S05]  /*b440*/  BSYNC.RECONVERGENT B0 ;  /* 0x0000000000007941 */ /* 0x000fea0003800200 */
.L_x_166:
[----:B------:R-:W-:Y:S01]  /*b450*/  ULEA UR4, UR52, UR36, 0x3 ;  /* 0x0000002434047291 */ /* 0x000fe2000f8e18ff */
[----:B------:R-:W-:-:S04]  /*b460*/  DEPBAR.LE SB0, 0x0 ;  /* 0x000080000000791a */ /* 0x000fc80000000000 */
[----:B------:R-:W-:-:S04]  /*b470*/  UIADD3 UR4, UPT, UPT, UR4, 0x50, URZ ;  /* 0x0000005004047890 */ /* 0x000fc8000fffe0ff */
[----:B------:R-:W-:-:S09]  /*b480*/  UPRMT UR4, UR37, 0x654, UR4 ;  /* 0x0000065425047896 */ /* 0x000fd20008000004 */
[----:B------:R-:W-:Y:S01]  /*b490*/  SYNCS.ARRIVE.TRANS64.RED.A1T0 RZ, [UR4], RZ ;  /* 0x000000ffffff79a7 */ /* 0x000fe20008100404 */
[----:B------:R-:W-:Y:S05]  /*b4a0*/  EXIT ;  /* 0x000000000000794d */ /* 0x000fea0003800000 */
.L_x_19:
[----:B--2---:R2:W1:Y:S02]  /*b4b0*/  SYNCS.PHASECHK.TRANS64.TRYWAIT P0, [R3+URZ+0xf0], R2 ;  /* 0x0000f002030075a7 */ /* 0x00446400080011ff */
[----:B-1----:R-:W-:Y:S05]  /*b4c0*/  @!P0 NANOSLEEP.SYNCS 0x989680 ;  /* 0x009896800000895d */ /* 0x002fea0003900000 */
[----:B------:R-:W1:Y:S02]  /*b4d0*/  @!P0 SYNCS.PHASECHK.TRANS64 P0, [R3+URZ+0xf0], R2 ;  /* 0x0000f002030085a7 */ /* 0x000e6400080010ff */
[----:B-1----:R-:W-:Y:S05]  /*b4e0*/  @!P0 BRA `(.L_x_19) ;  /* 0xfffffffc00f08947 */ /* 0x002fea000383ffff */
[----:B------:R-:W-:Y:S05]  /*b4f0*/  BRA `(.L_x_170) ;  /* 0xffffff6000387947 */ /* 0x000fea000383ffff */
.L_x_22:
[----:B------:R-:W-:-:S13]  /*b500*/  R2UR UR6, R4 ;  /* 0x00000000040672ca */ /* 0x000fda00000e0000 */
[----:B-1----:R-:W-:-:S07]  /*b510*/  MOV R2, UR6 ;  /* 0x0000000600027c02 */ /* 0x002fce0008000f00 */
.L_x_171:
[----:B-1----:R1:W2:Y:S02]  /*b520*/  SYNCS.PHASECHK.TRANS64.TRYWAIT P0, [R2+URZ+0x18], R5 ;  /* 0x00001805020075a7 */ /* 0x0022a400080011ff */
[----:B--2---:R-:W-:Y:S05]  /*b530*/  @!P0 NANOSLEEP.SYNCS 0x989680 ;  /* 0x009896800000895d */ /* 0x004fea0003900000 */
[----:B------:R-:W2:Y:S02]  /*b540*/  @!P0 SYNCS.PHASECHK.TRANS64 P0, [R2+URZ+0x18], R5 ;  /* 0x00001805020085a7 */ /* 0x000ea400080010ff */
[----:B--2---:R-:W-:Y:S05]  /*b550*/  @!P0 BRA `(.L_x_171) ;  /* 0xfffffffc00f08947 */ /* 0x004fea000383ffff */
[----:B------:R-:W-:Y:S05]  /*b560*/  BRA `(.L_x_21) ;  /* 0xffffff6000ac7947 */ /* 0x000fea000383ffff */
.L_x_30:
[----:B------:R-:W-:-:S07]  /*b570*/  MOV R2, UR65 ;  /* 0x0000004100027c02 */ /* 0x000fce0008000f00 */
.L_x_172:
[----:B-1----:R1:W2:Y:S02]  /*b580*/  SYNCS.PHASECHK.TRANS64.TRYWAIT P0, [R2+URZ+0x18], R5 ;  /* 0x00001805020075a7 */ /* 0x0022a400080011ff */
[----:B--2---:R-:W-:Y:S05]  /*b590*/  @!P0 NANOSLEEP.SYNCS 0x989680 ;  /* 0x009896800000895d */ /* 0x004fea0003900000 */
[----:B------:R-:W2:Y:S02]  /*b5a0*/  @!P0 SYNCS.PHASECHK.TRANS64 P0, [R2+URZ+0x18], R5 ;  /* 0x00001805020085a7 */ /* 0x000ea400080010ff */
[----:B--2---:R-:W-:Y:S05]  /*b5b0*/  @!P0 BRA `(.L_x_172) ;  /* 0xfffffffc00f08947 */ /* 0x004fea000383ffff */
[----:B------:R-:W-:Y:S05]  /*b5c0*/  BRA `(.L_x_29) ;  /* 0xffffff6800087947 */ /* 0x000fea000383ffff */
.L_x_36:
[----:B-1----:R1:W2:Y:S02]  /*b5d0*/  SYNCS.PHASECHK.TRANS64.TRYWAIT P0, [R2+URZ+0x80], R3 ;  /* 0x00008003020075a7 */ /* 0x0022a400080011ff */
[----:B--2---:R-:W-:Y:S05]  /*b5e0*/  @!P0 NANOSLEEP.SYNCS 0x989680 ;  /* 0x009896800000895d */ /* 0x004fea0003900000 */
[----:B------:R-:W2:Y:S02]  /*b5f0*/  @!P0 SYNCS.PHASECHK.TRANS64 P0, [R2+URZ+0x80], R3 ;  /* 0x00008003020085a7 */ /* 0x000ea400080010ff */
[----:B--2---:R-:W-:Y:S05]  /*b600*/  @!P0 BRA `(.L_x_36) ;  /* 0xfffffffc00f08947 */ /* 0x004fea000383ffff */
[----:B------:R-:W-:Y:S05]  /*b610*/  BRA `(.L_x_173) ;  /* 0xffffff6c00247947 */ /* 0x000fea000383ffff */
.L_x_40:
[----:B----4-:R-:W-:-:S07]  /*b620*/  MOV R0, UR5 ;  /* 0x0000000500007c02 */ /* 0x010fce0008000f00 */
.L_x_174:
[----:B-1----:R1:W2:Y:S02]  /*b630*/  SYNCS.PHASECHK.TRANS64.TRYWAIT P0, [R0+URZ], R3 ;  /* 0x00000003000075a7 */ /* 0x0022a400080011ff */
[----:B--2---:R-:W-:Y:S05]  /*b640*/  @!P0 NANOSLEEP.SYNCS 0x989680 ;  /* 0x009896800000895d */ /* 0x004fea0003900000 */
[----:B------:R-:W2:Y:S02]  /*b650*/  @!P0 SYNCS.PHASECHK.TRANS64 P0, [R0+URZ], R3 ;  /* 0x00000003000085a7 */ /* 0x000ea400080010ff */
[----:B--2---:R-:W-:Y:S05]  /*b660*/  @!P0 BRA `(.L_x_174) ;  /* 0xfffffffc00f08947 */ /* 0x004fea000383ffff */
[----:B------:R-:W-:Y:S05]  /*b670*/  BRA `(.L_x_175) ;  /* 0xffffff70009c7947 */ /* 0x000fea000383ffff */
.L_x_41:
[----:B----4-:R-:W-:-:S07]  /*b680*/  MOV R0, UR5 ;  /* 0x0000000500007c02 */ /* 0x010fce0008000f00 */
.L_x_176:
[----:B-1----:R1:W2:Y:S02]  /*b690*/  SYNCS.PHASECHK.TRANS64.TRYWAIT P0, [R0+URZ], R3 ;  /* 0x00000003000075a7 */ /* 0x0022a400080011ff */
[----:B--2---:R-:W-:Y:S05]  /*b6a0*/  @!P0 NANOSLEEP.SYNCS 0x989680 ;  /* 0x009896800000895d */ /* 0x004fea0003900000 */
[----:B------:R-:W2:Y:S02]  /*b6b0*/  @!P0 SYNCS.PHASECHK.TRANS64 P0, [R0+URZ], R3 ;  /* 0x00000003000085a7 */ /* 0x000ea400080010ff */
[----:B--2---:R-:W-:Y:S05]  /*b6c0*/  @!P0 BRA `(.L_x_176) ;  /* 0xfffffffc00f08947 */ /* 0x004fea000383ffff */
[----:B------:R-:W-:Y:S05]  /*b6d0*/  BRA `(.L_x_177) ;  /* 0xffffff7000a87947 */ /* 0x000fea000383ffff */
.L_x_44:
[----:B-1----:R1:W2:Y:S02]  /*b6e0*/  SYNCS.PHASECHK.TRANS64.TRYWAIT P0, [R0+URZ+0xe0], R5 ;  /* 0x0000e005000075a7 */ /* 0x0022a400080011ff */
[----:B--2---:R-:W-:Y:S05]  /*b6f0*/  @!P0 NANOSLEEP.SYNCS 0x989680 ;  /* 0x009896800000895d */ /* 0x004fea0003900000 */
[----:B------:R-:W2:Y:S02]  /*b700*/  @!P0 SYNCS.PHASECHK.TRANS64 P0, [R0+URZ+0xe0], R5 ;  /* 0x0000e005000085a7 */ /* 0x000ea400080010ff */
[----:B--2---:R-:W-:Y:S05]  /*b710*/  @!P0 BRA `(.L_x_44) ;  /* 0xfffffffc00f08947 */ /* 0x004fea000383ffff */
[----:B------:R-:W-:Y:S05]  /*b720*/  BRA `(.L_x_178) ;  /* 0xffffff7400047947 */ /* 0x000fea000383ffff */
.L_x_45:
[----:B------:R-:W-:-:S07]  /*b730*/  MOV R0, UR5 ;  /* 0x0000000500007c02 */ /* 0x000fce0008000f00 */
.L_x_179:
[----:B-1----:R1:W2:Y:S02]  /*b740*/  SYNCS.PHASECHK.TRANS64.TRYWAIT P0, [R0+URZ+0x90], R5 ;  /* 0x00009005000075a7 */ /* 0x0022a400080011ff */
[----:B--2---:R-:W-:Y:S05]  /*b750*/  @!P0 NANOSLEEP.SYNCS 0x989680 ;  /* 0x009896800000895d */ /* 0x004fea0003900000 */
[----:B------:R-:W2:Y:S02]  /*b760*/  @!P0 SYNCS.PHASECHK.TRANS64 P0, [R0+URZ+0x90], R5 ;  /* 0x00009005000085a7 */ /* 0x000ea400080010ff */
[----:B--2---:R-:W-:Y:S05]  /*b770*/  @!P0 BRA `(.L_x_179) ;  /* 0xfffffffc00f08947 */ /* 0x004fea000383ffff */
[----:B------:R-:W-:Y:S05]  /*b780*/  BRA `(.L_x_180) ;  /* 0xffffff7400147947 */ /* 0x000fea000383ffff */
.L_x_46:
[----:B-1----:R1:W2:Y:S02]  /*b790*/  SYNCS.PHASECHK.TRANS64.TRYWAIT P1, [R0+URZ+0x80], R5 ;  /* 0x00008005000075a7 */ /* 0x0022a400080211ff */
[----:B--2---:R-:W-:Y:S05]  /*b7a0*/  @!P1 NANOSLEEP.SYNCS 0x989680 ;  /* 0x009896800000995d */ /* 0x004fea0003900000 */
[----:B------:R-:W2:Y:S02]  /*b7b0*/  @!P1 SYNCS.PHASECHK.TRANS64 P1, [R0+URZ+0x80], R5 ;  /* 0x00008005000095a7 */ /* 0x000ea400080210ff */
[----:B--2---:R-:W-:Y:S05]  /*b7c0*/  @!P1 BRA `(.L_x_46) ;  /* 0xfffffffc00f09947 */ /* 0x004fea000383ffff */
[----:B------:R-:W-:Y:S05]  /*b7d0*/  BRA `(.L_x_181) ;  /* 0xffffff7400447947 */ /* 0x000fea000383ffff */
.L_x_49:
[----:B------:R-:W-:-:S07]  /*b7e0*/  MOV R0, UR5 ;  /* 0x0000000500007c02 */ /* 0x000fce0008000f00 */
.L_x_182:
[----:B-1----:R1:W2:Y:S02]  /*b7f0*/  SYNCS.PHASECHK.TRANS64.TRYWAIT P0, [R0+URZ+0x90], R3 ;  /* 0x00009003000075a7 */ /* 0x0022a400080011ff */
[----:B--2---:R-:W-:Y:S05]  /*b800*/  @!P0 NANOSLEEP.SYNCS 0x989680 ;  /* 0x009896800000895d */ /* 0x004fea0003900000 */
[----:B------:R-:W2:Y:S02]  /*b810*/  @!P0 SYNCS.PHASECHK.TRANS64 P0, [R0+URZ+0x90], R3 ;  /* 0x00009003000085a7 */ /* 0x000ea400080010ff */
[----:B--2---:R-:W-:Y:S05]  /*b820*/  @!P0 BRA `(.L_x_182) ;  /* 0xfffffffc00f08947 */ /* 0x004fea000383ffff */
[----:B------:R-:W-:Y:S05]  /*b830*/  BRA `(.L_x_48) ;  /* 0xffffff7400987947 */ /* 0x000fea000383ffff */
.L_x_56:
[----:B-1----:R1:W2:Y:S02]  /*b840*/  SYNCS.PHASECHK.TRANS64.TRYWAIT P1, [R0+URZ+0x80], R5 ;  /* 0x00008005000075a7 */ /* 0x0022a400080211ff */
[----:B--2---:R-:W-:Y:S05]  /*b850*/  @!P1 NANOSLEEP.SYNCS 0x989680 ;  /* 0x009896800000995d */ /* 0x004fea0003900000 */
[----:B------:R-:W2:Y:S02]  /*b860*/  @!P1 SYNCS.PHASECHK.TRANS64 P1, [R0+URZ+0x80], R5 ;  /* 0x00008005000095a7 */ /* 0x000ea400080210ff */
[----:B--2---:R-:W-:Y:S05]  /*b870*/  @!P1 BRA `(.L_x_56) ;  /* 0xfffffffc00f09947 */ /* 0x004fea000383ffff */
[----:B------:R-:W-:Y:S05]  /*b880*/  BRA `(.L_x_183) ;  /* 0xffffff7c00287947 */ /* 0x000fea000383ffff */
.L_x_57:
[----:B------:R-:W-:-:S07]  /*b890*/  MOV R3, UR6 ;  /* 0x0000000600037c02 */ /* 0x000fce0008000f00 */
.L_x_184:
[----:B-1----:R1:W2:Y:S02]  /*b8a0*/  SYNCS.PHASECHK.TRANS64.TRYWAIT P0, [R3+URZ+0xc0], R0 ;  /* 0x0000c000030075a7 */ /* 0x0022a400080011ff */
[----:B--2---:R-:W-:Y:S05]  /*b8b0*/  @!P0 NANOSLEEP.SYNCS 0x989680 ;  /* 0x009896800000895d */ /* 0x004fea0003900000 */
[----:B------:R-:W2:Y:S02]  /*b8c0*/  @!P0 SYNCS.PHASECHK.TRANS64 P0, [R3+URZ+0xc0], R0 ;  /* 0x0000c000030085a7 */ /* 0x000ea400080010ff */
[----:B--2---:R-:W-:Y:S05]  /*b8d0*/  @!P0 BRA `(.L_x_184) ;  /* 0xfffffffc00f08947 */ /* 0x004fea000383ffff */
[----:B------:R-:W-:Y:S05]  /*b8e0*/  BRA `(.L_x_185) ;  /* 0xffffff7c00607947 */ /* 0x000fea000383ffff */
.L_x_60:
[----:B------:R-:W-:Y:S07]  /*b8f0*/  MOV R0, UR11 ;  /* 0x0000000b00007c02 */ /* 0x000fee0008000f00 */
.L_x_186:
[----:B-1----:R1:W2:Y:S02]  /*b900*/  SYNCS.PHASECHK.TRANS64.TRYWAIT P0, [R0+URZ], R3 ;  /* 0x00000003000075a7 */ /* 0x0022a400080011ff */
[----:B--2---:R-:W-:Y:S05]  /*b910*/  @!P0 NANOSLEEP.SYNCS 0x989680 ;  /* 0x009896800000895d */ /* 0x004fea0003900000 */
[----:B------:R-:W2:Y:S02]  /*b920*/  @!P0 SYNCS.PHASECHK.TRANS64 P0, [R0+URZ], R3 ;  /* 0x00000003000085a7 */ /* 0x000ea400080010ff */
[----:B--2---:R-:W-:Y:S05]  /*b930*/  @!P0 BRA `(.L_x_186) ;  /* 0xfffffffc00f08947 */ /* 0x004fea000383ffff */
[----:B------:R-:W-:Y:S05]  /*b940*/  BRA `(.L_x_59) ;  /* 0xffffff7c007c7947 */ /* 0x000fea000383ffff */
.L_x_63:
[----:B------:R-:W-:-:S07]  /*b950*/  MOV R0, UR6 ;  /* 0x0000000600007c02 */ /* 0x000fce0008000f00 */
.L_x_187:
[----:B--2---:R2:W4:Y:S02]  /*b960*/  SYNCS.PHASECHK.TRANS64.TRYWAIT P0, [R0+URZ], R3 ;  /* 0x00000003000075a7 */ /* 0x00452400080011ff */
[----:B----4-:R-:W-:Y:S05]  /*b970*/  @!P0 NANOSLEEP.SYNCS 0x989680 ;  /* 0x009896800000895d */ /* 0x010fea0003900000 */
[----:B------:R-:W4:Y:S02]  /*b980*/  @!P0 SYNCS.PHASECHK.TRANS64 P0, [R0+URZ], R3 ;  /* 0x00000003000085a7 */ /* 0x000f2400080010ff */
[----:B----4-:R-:W-:Y:S05]  /*b990*/  @!P0 BRA `(.L_x_187) ;  /* 0xfffffffc00f08947 */ /* 0x010fea000383ffff */
[----:B------:R-:W-:Y:S05]  /*b9a0*/  BRA `(.L_x_188) ;  /* 0xffffff8000a87947 */ /* 0x000fea000383ffff */
.L_x_64:
[----:B------:R-:W-:-:S07]  /*b9b0*/  MOV R0, UR6 ;  /* 0x0000000600007c02 */ /* 0x000fce0008000f00 */
.L_x_189:
[----:B-1----:R1:W2:Y:S02]  /*b9c0*/  SYNCS.PHASECHK.TRANS64.TRYWAIT P0, [R0+URZ], R3 ;  /* 0x00000003000075a7 */ /* 0x0022a400080011ff */
[----:B--2---:R-:W-:Y:S05]  /*b9d0*/  @!P0 NANOSLEEP.SYNCS 0x989680 ;  /* 0x009896800000895d */ /* 0x004fea0003900000 */
[----:B------:R-:W2:Y:S02]  /*b9e0*/  @!P0 SYNCS.PHASECHK.TRANS64 P0, [R0+URZ], R3 ;  /* 0x00000003000085a7 */ /* 0x000ea400080010ff */
[----:B--2---:R-:W-:Y:S05]  /*b9f0*/  @!P0 BRA `(.L_x_189) ;  /* 0xfffffffc00f08947 */ /* 0x004fea000383ffff */
[----:B------:R-:W-:Y:S05]  /*ba00*/  BRA `(.L_x_190) ;  /* 0xffffff8000b47947 */ /* 0x000fea000383ffff */
.L_x_65:
[----:B------:R-:W-:-:S07]  /*ba10*/  MOV R0, UR6 ;  /* 0x0000000600007c02 */ /* 0x000fce0008000f00 */
.L_x_191:
[----:B-1----:R1:W2:Y:S02]  /*ba20*/  SYNCS.PHASECHK.TRANS64.TRYWAIT P0, [R0+URZ], R3 ;  /* 0x00000003000075a7 */ /* 0x0022a400080011ff */
[----:B--2---:R-:W-:Y:S05]  /*ba30*/  @!P0 NANOSLEEP.SYNCS 0x989680 ;  /* 0x009896800000895d */ /* 0x004fea0003900000 */
[----:B------:R-:W2:Y:S02]  /*ba40*/  @!P0 SYNCS.PHASECHK.TRANS64 P0, [R0+URZ], R3 ;  /* 0x00000003000085a7 */ /* 0x000ea400080010ff */
[----:B--2---:R-:W-:Y:S05]  /*ba50*/  @!P0 BRA `(.L_x_191) ;  /* 0xfffffffc00f08947 */ /* 0x004fea000383ffff */
[----:B------:R-:W-:Y:S05]  /*ba60*/  BRA `(.L_x_192) ;  /* 0xffffff8000c07947 */ /* 0x000fea000383ffff */
.L_x_66:
[----:B------:R-:W-:-:S07]  /*ba70*/  MOV R0, UR7 ;  /* 0x0000000700007c02 */ /* 0x000fce0008000f00 */
.L_x_193:
[----:B-1----:R1:W2:Y:S02]  /*ba80*/  SYNCS.PHASECHK.TRANS64.TRYWAIT P0, [R0+URZ], R3 ;  /* 0x00000003000075a7 */ /* 0x0022a400080011ff */
[----:B--2---:R-:W-:Y:S05]  /*ba90*/  @!P0 NANOSLEEP.SYNCS 0x989680 ;  /* 0x009896800000895d */ /* 0x004fea0003900000 */
[----:B------:R-:W2:Y:S02]  /*baa0*/  @!P0 SYNCS.PHASECHK.TRANS64 P0, [R0+URZ], R3 ;  /* 0x00000003000085a7 */ /* 0x000ea400080010ff */
[----:B--2---:R-:W-:Y:S05]  /*bab0*/  @!P0 BRA `(.L_x_193) ;  /* 0xfffffffc00f08947 */ /* 0x004fea000383ffff */
[----:B------:R-:W-:Y:S05]  /*bac0*/  BRA `(.L_x_194) ;  /* 0xffffff8000cc7947 */ /* 0x000fea000383ffff */
.L_x_71:
[----:B--2---:R2:W3:Y:S02]  /*bad0*/  SYNCS.PHASECHK.TRANS64.TRYWAIT P0, [R0+URZ+0x80], R3 ;  /* 0x00008003000075a7 */ /* 0x0044e400080011ff */
[----:B---3--:R-:W-:Y:S05]  /*bae0*/  @!P0 NANOSLEEP.SYNCS 0x989680 ;  /* 0x009896800000895d */ /* 0x008fea0003900000 */
[----:B------:R-:W3:Y:S02]  /*baf0*/  @!P0 SYNCS.PHASECHK.TRANS64 P0, [R0+URZ+0x80], R3 ;  /* 0x00008003000085a7 */ /* 0x000ee400080010ff */
[----:B---3--:R-:W-:Y:S05]  /*bb00*/  @!P0 BRA `(.L_x_71) ;  /* 0xfffffffc00f08947 */ /* 0x008fea000383ffff */
[----:B------:R-:W-:Y:S05]  /*bb10*/  BRA `(.L_x_195) ;  /* 0xffffff8400d07947 */ /* 0x000fea000383ffff */
.L_x_74:
[----:B------:R-:W-:Y:S07]  /*bb20*/  MOV R0, UR7 ;  /* 0x0000000700007c02 */ /* 0x000fee0008000f00 */
.L_x_196:
[----:B--2---:R2:W3:Y:S02]  /*bb30*/  SYNCS.PHASECHK.TRANS64.TRYWAIT P0, [R0+URZ+0x78], R3 ;  /* 0x00007803000075a7 */ /* 0x0044e400080011ff */
[----:B---3--:R-:W-:Y:S05]  /*bb40*/  @!P0 NANOSLEEP.SYNCS 0x989680 ;  /* 0x009896800000895d */ /* 0x008fea0003900000 */
[----:B------:R-:W3:Y:S02]  /*bb50*/  @!P0 SYNCS.PHASECHK.TRANS64 P0, [R0+URZ+0x78], R3 ;  /* 0x00007803000085a7 */ /* 0x000ee400080010ff */
[----:B---3--:R-:W-:Y:S05]  /*bb60*/  @!P0 BRA `(.L_x_196) ;  /* 0xfffffffc00f08947 */ /* 0x008fea000383ffff */
[----:B------:R-:W-:Y:S05]  /*bb70*/  BRA `(.L_x_73) ;  /* 0xffffff8800b07947 */ /* 0x000fea000383ffff */
.L_x_77:
[----:B------:R-:W-:Y:S07]  /*bb80*/  MOV R3, UR7 ;  /* 0x0000000700037c02 */ /* 0x000fee0008000f00 */
.L_x_197:
[----:B-1----:R1:W2:Y:S02]  /*bb90*/  SYNCS.PHASECHK.TRANS64.TRYWAIT P0, [R3+URZ+0x50], R12 ;  /* 0x0000500c030075a7 */ /* 0x0022a400080011ff */
[----:B--2---:R-:W-:Y:S05]  /*bba0*/  @!P0 NANOSLEEP.SYNCS 0x989680 ;  /* 0x009896800000895d */ /* 0x004fea0003900000 */
[----:B------:R-:W2:Y:S02]  /*bbb0*/  @!P0 SYNCS.PHASECHK.TRANS64 P0, [R3+URZ+0x50], R12 ;  /* 0x0000500c030085a7 */ /* 0x000ea400080010ff */
[----:B--2---:R-:W-:Y:S05]  /*bbc0*/  @!P0 BRA `(.L_x_197) ;  /* 0xfffffffc00f08947 */ /* 0x004fea000383ffff */
[----:B------:R-:W-:Y:S05]  /*bbd0*/  BRA `(.L_x_198) ;  /* 0xffffff8c00307947 */ /* 0x000fea000383ffff */
.L_x_78:
[----:B-1----:R-:W-:Y:S07]  /*bbe0*/  MOV R3, UR7 ;  /* 0x0000000700037c02 */ /* 0x002fee0008000f00 */
.L_x_199:
[----:B-1----:R1:W2:Y:S02]  /*bbf0*/  SYNCS.PHASECHK.TRANS64.TRYWAIT P0, [R3+URZ+0x58], R12 ;  /* 0x0000580c030075a7 */ /* 0x0022a400080011ff */
[----:B--2---:R-:W-:Y:S05]  /*bc00*/  @!P0 NANOSLEEP.SYNCS 0x989680 ;  /* 0x009896800000895d */ /* 0x004fea0003900000 */
[----:B------:R-:W2:Y:S02]  /*bc10*/  @!P0 SYNCS.PHASECHK.TRANS64 P0, [R3+URZ+0x58], R12 ;  /* 0x0000580c030085a7 */ /* 0x000ea400080010ff */
[----:B--2---:R-:W-:Y:S05]  /*bc20*/  @!P0 BRA `(.L_x_199) ;  /* 0xfffffffc00f08947 */ /* 0x004fea000383ffff */
[----:B------:R-:W-:Y:S05]  /*bc30*/  BRA `(.L_x_200) ;  /* 0xffffff8c00707947 */ /* 0x000fea000383ffff */
.L_x_79:
[----:B-1----:R-:W-:Y:S07]  /*bc40*/  MOV R3, UR7 ;  /* 0x0000000700037c02 */ /* 0x002fee0008000f00 */
.L_x_201:
[----:B-1----:R1:W2:Y:S02]  /*bc50*/  SYNCS.PHASECHK.TRANS64.TRYWAIT P0, [R3+URZ+0x60], R12 ;  /* 0x0000600c030075a7 */ /* 0x0022a400080011ff */
[----:B--2---:R-:W-:Y:S05]  /*bc60*/  @!P0 NANOSLEEP.SYNCS 0x989680 ;  /* 0x009896800000895d */ /* 0x004fea0003900000 */
[----:B------:R-:W2:Y:S02]  /*bc70*/  @!P0 SYNCS.PHASECHK.TRANS64 P0, [R3+URZ+0x60], R12 ;  /* 0x0000600c030085a7 */ /* 0x000ea400080010ff */
[----:B--2---:R-:W-:Y:S05]  /*bc80*/  @!P0 BRA `(.L_x_201) ;  /* 0xfffffffc00f08947 */ /* 0x004fea000383ffff */
[----:B------:R-:W-:Y:S05]  /*bc90*/  BRA `(.L_x_202) ;  /* 0xffffff8c00b87947 */ /* 0x000fea000383ffff */
.L_x_80:
[----:B-1----:R-:W-:Y:S07]  /*bca0*/  MOV R3, UR7 ;  /* 0x0000000700037c02 */ /* 0x002fee0008000f00 */
.L_x_203:
[----:B-1----:R1:W2:Y:S02]  /*bcb0*/  SYNCS.PHASECHK.TRANS64.TRYWAIT P0, [R3+URZ+0x68], R12 ;  /* 0x0000680c030075a7 */ /* 0x0022a400080011ff */
[----:B--2---:R-:W-:Y:S05]  /*bcc0*/  @!P0 NANOSLEEP.SYNCS 0x989680 ;  /* 0x009896800000895d */ /* 0x004fea0003900000 */
[----:B------:R-:W2:Y:S02]  /*bcd0*/  @!P0 SYNCS.PHASECHK.TRANS64 P0, [R3+URZ+0x68], R12 ;  /* 0x0000680c030085a7 */ /* 0x000ea400080010ff */
[----:B--2---:R-:W-:Y:S05]  /*bce0*/  @!P0 BRA `(.L_x_203) ;  /* 0xfffffffc00f08947 */ /* 0x004fea000383ffff */
[----:B------:R-:W-:Y:S05]  /*bcf0*/  BRA `(.L_x_204) ;  /* 0xffffff9000007947 */ /* 0x000fea000383ffff */
.L_x_81:
[----:B-1----:R-:W-:Y:S07]  /*bd00*/  MOV R3, UR7 ;  /* 0x0000000700037c02 */ /* 0x002fee0008000f00 */
.L_x_205:
[----:B-1----:R1:W2:Y:S02]  /*bd10*/  SYNCS.PHASECHK.TRANS64.TRYWAIT P0, [R3+URZ+0x50], R20 ;  /* 0x00005014030075a7 */ /* 0x0022a400080011ff */
[----:B--2---:R-:W-:Y:S05]  /*bd20*/  @!P0 NANOSLEEP.SYNCS 0x989680 ;  /* 0x009896800000895d */ /* 0x004fea0003900000 */
[----:B------:R-:W2:Y:S02]  /*bd30*/  @!P0 SYNCS.PHASECHK.TRANS64 P0, [R3+URZ+0x50], R20 ;  /* 0x00005014030085a7 */ /* 0x000ea400080010ff */
[----:B--2---:R-:W-:Y:S05]  /*bd40*/  @!P0 BRA `(.L_x_205) ;  /* 0xfffffffc00f08947 */ /* 0x004fea000383ffff */
[----:B------:R-:W-:Y:S05]  /*bd50*/  BRA `(.L_x_206) ;  /* 0xffffff90004c7947 */ /* 0x000fea000383ffff */
.L_x_82:
[----:B-1----:R-:W-:Y:S07]  /*bd60*/  MOV R3, UR7 ;  /* 0x0000000700037c02 */ /* 0x002fee0008000f00 */
.L_x_207:
[----:B-1----:R1:W2:Y:S02]  /*bd70*/  SYNCS.PHASECHK.TRANS64.TRYWAIT P0, [R3+URZ+0x58], R20 ;  /* 0x00005814030075a7 */ /* 0x0022a400080011ff */
[----:B--2---:R-:W-:Y:S05]  /*bd80*/  @!P0 NANOSLEEP.SYNCS 0x989680 ;  /* 0x009896800000895d */ /* 0x004fea0003900000 */
[----:B------:R-:W2:Y:S02]  /*bd90*/  @!P0 SYNCS.PHASECHK.TRANS64 P0, [R3+URZ+0x58], R20 ;  /* 0x00005814030085a7 */ /* 0x000ea400080010ff */
[----:B--2---:R-:W-:Y:S05]  /*bda0*/  @!P0 BRA `(.L_x_207) ;  /* 0xfffffffc00f08947 */ /* 0x004fea000383ffff */
[----:B------:R-:W-:Y:S05]  /*bdb0*/  BRA `(.L_x_208) ;  /* 0xffffff9000947947 */ /* 0x000fea000383ffff */
.L_x_83:
[----:B-1----:R-:W-:Y:S07]  /*bdc0*/  MOV R3, UR7 ;  /* 0x0000000700037c02 */ /* 0x002fee0008000f00 */
.L_x_209:
[----:B-1----:R1:W2:Y:S02]  /*bdd0*/  SYNCS.PHASECHK.TRANS64.TRYWAIT P0, [R3+URZ+0x60], R20 ;  /* 0x00006014030075a7 */ /* 0x0022a400080011ff */
[----:B--2---:R-:W-:Y:S05]  /*bde0*/  @!P0 NANOSLEEP.SYNCS 0x989680 ;  /* 0x009896800000895d */ /* 0x004fea0003900000 */
[----:B------:R-:W2:Y:S02]  /*bdf0*/  @!P0 SYNCS.PHASECHK.TRANS64 P0, [R3+URZ+0x60], R20 ;  /* 0x00006014030085a7 */ /* 0x000ea400080010ff */
[----:B--2---:R-:W-:Y:S05]  /*be00*/  @!P0 BRA `(.L_x_209) ;  /* 0xfffffffc00f08947 */ /* 0x004fea000383ffff */
[----:B------:R-:W-:Y:S05]  /*be10*/  BRA `(.L_x_210) ;  /* 0xffffff9000dc7947 */ /* 0x000fea000383ffff */
.L_x_84:
[----:B------:R-:W-:Y:S07]  /*be20*/  MOV R3, UR7 ;  /* 0x0000000700037c02 */ /* 0x000fee0008000f00 */
.L_x_211:
[----:B-1----:R1:W2:Y:S02]  /*be30*/  SYNCS.PHASECHK.TRANS64.TRYWAIT P0, [R3+URZ+0x68], R20 ;  /* 0x00006814030075a7 */ /* 0x0022a400080011ff */
[----:B--2---:R-:W-:Y:S05]  /*be40*/  @!P0 NANOSLEEP.SYNCS 0x989680 ;  /* 0x009896800000895d */ /* 0x004fea0003900000 */
[----:B------:R-:W2:Y:S02]  /*be50*/  @!P0 SYNCS.PHASECHK.TRANS64 P0, [R3+URZ+0x68], R20 ;  /* 0x00006814030085a7 */ /* 0x000ea400080010ff */
[----:B--2---:R-:W-:Y:S05]  /*be60*/  @!P0 BRA `(.L_x_211) ;  /* 0xfffffffc00f08947 */ /* 0x004fea000383ffff */
[----:B------:R-:W-:Y:S05]  /*be70*/  BRA `(.L_x_212) ;  /* 0xffffff9400647947 */ /* 0x000fea000383ffff */
.L_x_86:
[----:B------:R-:W-:-:S07]  /*be80*/  MOV R3, UR7 ;  /* 0x0000000700037c02 */ /* 0x000fce0008000f00 */
.L_x_213:
[----:B-1----:R1:W3:Y:S02]  /*be90*/  SYNCS.PHASECHK.TRANS64.TRYWAIT P0, [R3+URZ+0x50], R12 ;  /* 0x0000500c030075a7 */ /* 0x0022e400080011ff */
[----:B---3--:R-:W-:Y:S05]  /*bea0*/  @!P0 NANOSLEEP.SYNCS 0x989680 ;  /* 0x009896800000895d */ /* 0x008fea0003900000 */
[----:B------:R-:W3:Y:S02]  /*beb0*/  @!P0 SYNCS.PHASECHK.TRANS64 P0, [R3+URZ+0x50], R12 ;  /* 0x0000500c030085a7 */ /* 0x000ee400080010ff */
[----:B---3--:R-:W-:Y:S05]  /*bec0*/  @!P0 BRA `(.L_x_213) ;  /* 0xfffffffc00f08947 */ /* 0x008fea000383ffff */
[----:B------:R-:W-:Y:S05]  /*bed0*/  BRA `(.L_x_214) ;  /* 0xffffff9400d47947 */ /* 0x000fea000383ffff */
.L_x_87:
[----:B-1----:R-:W-:-:S07]  /*bee0*/  MOV R3, UR7 ;  /* 0x0000000700037c02 */ /* 0x002fce0008000f00 */
.L_x_215:
[----:B-1----:R1:W3:Y:S02]  /*bef0*/  SYNCS.PHASECHK.TRANS64.TRYWAIT P0, [R3+URZ+0x58], R12 ;  /* 0x0000580c030075a7 */ /* 0x0022e400080011ff */
[----:B---3--:R-:W-:Y:S05]  /*bf00*/  @!P0 NANOSLEEP.SYNCS 0x989680 ;  /* 0x009896800000895d */ /* 0x008fea0003900000 */
[----:B------:R-:W3:Y:S02]  /*bf10*/  @!P0 SYNCS.PHASECHK.TRANS64 P0, [R3+URZ+0x58], R12 ;  /* 0x0000580c030085a7 */ /* 0x000ee400080010ff */
[----:B---3--:R-:W-:Y:S05]  /*bf20*/  @!P0 BRA `(.L_x_215) ;  /* 0xfffffffc00f08947 */ /* 0x008fea000383ffff */
[----:B------:R-:W-:Y:S05]  /*bf30*/  BRA `(.L_x_216) ;  /* 0xffffff9400c47947 */ /* 0x000fea000383ffff */
.L_x_88:
[----:B-1----:R-:W-:-:S07]  /*bf40*/  MOV R3, UR7 ;  /* 0x0000000700037c02 */ /* 0x002fce0008000f00 */
.L_x_217:
[----:B-1----:R1:W3:Y:S02]  /*bf50*/  SYNCS.PHASECHK.TRANS64.TRYWAIT P0, [R3+URZ+0x60], R12 ;  /* 0x0000600c030075a7 */ /* 0x0022e400080011ff */
[----:B---3--:R-:W-:Y:S05]  /*bf60*/  @!P0 NANOSLEEP.SYNCS 0x989680 ;  /* 0x009896800000895d */ /* 0x008fea0003900000 */
[----:B------:R-:W3:Y:S02]  /*bf70*/  @!P0 SYNCS.PHASECHK.TRANS64 P0, [R3+URZ+0x60], R12 ;  /* 0x0000600c030085a7 */ /* 0x000ee400080010ff */
[----:B---3--:R-:W-:Y:S05]  /*bf80*/  @!P0 BRA `(.L_x_217) ;  /* 0xfffffffc00f08947 */ /* 0x008fea000383ffff */
[----:B------:R-:W-:Y:S05]  /*bf90*/  BRA `(.L_x_218) ;  /* 0xffffff9400b87947 */ /* 0x000fea000383ffff */
.L_x_90:
[----:B--2---:R2:W4:Y:S02]  /*bfa0*/  SYNCS.PHASECHK.TRANS64.TRYWAIT P0, [R0+URZ+0x80], R3 ;  /* 0x00008003000075a7 */ /* 0x00452400080011ff */
[----:B----4-:R-:W-:Y:S05]  /*bfb0*/  @!P0 NANOSLEEP.SYNCS 0x989680 ;  /* 0x009896800000895d */ /* 0x010fea0003900000 */
[----:B------:R-:W4:Y:S02]  /*bfc0*/  @!P0 SYNCS.PHASECHK.TRANS64 P0, [R0+URZ+0x80], R3 ;  /* 0x00008003000085a7 */ /* 0x000f2400080010ff */
[----:B----4-:R-:W-:Y:S05]  /*bfd0*/  @!P0 BRA `(.L_x_90) ;  /* 0xfffffffc00f08947 */ /* 0x010fea000383ffff */
[----:B------:R-:W-:Y:S05]  /*bfe0*/  BRA `(.L_x_219) ;  /* 0xffffff9800787947 */ /* 0x000fea000383ffff */
.L_x_101:
[----:B-1----:R-:W-:Y:S04]  /*bff0*/  MOV R0, UR36 ;  /* 0x0000002400007c02 */ /* 0x002fe80008000f00 */
[----:B------:R1:W3:Y:S03]  /*c000*/  SYNCS.PHASECHK.TRANS64.TRYWAIT P1, [R0+URZ+0x30], R5 ;  /* 0x00003005000075a7 */ /* 0x0002e600080211ff */
[----:B---3--:R-:W-:Y:S05]  /*c010*/  @!P1 NANOSLEEP.SYNCS 0x989680 ;  /* 0x009896800000995d */ /* 0x008fea0003900000 */
[----:B------:R-:W3:Y:S02]  /*c020*/  @!P1 SYNCS.PHASECHK.TRANS64 P1, [R0+URZ+0x30], R5 ;  /* 0x00003005000095a7 */ /* 0x000ee400080210ff */
[----:B---3--:R-:W-:Y:S05]  /*c030*/  @!P1 BRA `(.L_x_101) ;  /* 0xfffffffc00ec9947 */ /* 0x008fea000383ffff */
[----:B------:R-:W-:Y:S05]  /*c040*/  BRA `(.L_x_100) ;  /* 0xffffffa400887947 */ /* 0x000fea000383ffff */
.L_x_103:
[----:B-1----:R1:W4:Y:S02]  /*c050*/  SYNCS.PHASECHK.TRANS64.TRYWAIT P0, [R88+URZ+0xa0], R3 ;  /* 0x0000a003580075a7 */ /* 0x00232400080011ff */
[----:B----4-:R-:W-:Y:S05]  /*c060*/  @!P0 NANOSLEEP.SYNCS 0x989680 ;  /* 0x009896800000895d */ /* 0x010fea0003900000 */
[----:B------:R-:W4:Y:S02]  /*c070*/  @!P0 SYNCS.PHASECHK.TRANS64 P0, [R88+URZ+0xa0], R3 ;  /* 0x0000a003580085a7 */ /* 0x000f2400080010ff */
[----:B----4-:R-:W-:Y:S05]  /*c080*/  @!P0 BRA `(.L_x_103) ;  /* 0xfffffffc00f08947 */ /* 0x010fea000383ffff */
[----:B------:R-:W-:Y:S05]  /*c090*/  BRA `(.L_x_102) ;  /* 0xffffffa400b07947 */ /* 0x000fea000383ffff */
.L_x_112:
[----:B-1----:R1:W2:Y:S02]  /*c0a0*/  SYNCS.PHASECHK.TRANS64.TRYWAIT P0, [R3+URZ+0x30], R0 ;  /* 0x00003000030075a7 */ /* 0x0022a400080011ff */
[----:B--2---:R-:W-:Y:S05]  /*c0b0*/  @!P0 NANOSLEEP.SYNCS 0x989680 ;  /* 0x009896800000895d */ /* 0x004fea0003900000 */
[----:B------:R-:W2:Y:S02]  /*c0c0*/  @!P0 SYNCS.PHASECHK.TRANS64 P0, [R3+URZ+0x30], R0 ;  /* 0x00003000030085a7 */ /* 0x000ea400080010ff */
[----:B--2---:R-:W-:Y:S05]  /*c0d0*/  @!P0 BRA `(.L_x_112) ;  /* 0xfffffffc00f08947 */ /* 0x004fea000383ffff */
[----:B------:R-:W-:Y:S05]  /*c0e0*/  BRA `(.L_x_111) ;  /* 0xffffffac00cc7947 */ /* 0x000fea000383ffff */
.L_x_120:
[----:B-1----:R1:W2:Y:S02]  /*c0f0*/  SYNCS.PHASECHK.TRANS64.TRYWAIT P0, [R92+URZ+0x30], R5 ;  /* 0x000030055c0075a7 */ /* 0x0022a400080011ff */
[----:B--2---:R-:W-:Y:S05]  /*c100*/  @!P0 NANOSLEEP.SYNCS 0x989680 ;  /* 0x009896800000895d */ /* 0x004fea0003900000 */
[----:B------:R-:W2:Y:S02]  /*c110*/  @!P0 SYNCS.PHASECHK.TRANS64 P0, [R92+URZ+0x30], R5 ;  /* 0x000030055c0085a7 */ /* 0x000ea400080010ff */
[----:B--2---:R-:W-:Y:S05]  /*c120*/  @!P0 BRA `(.L_x_120) ;  /* 0xfffffffc00f08947 */ /* 0x004fea000383ffff */
[----:B------:R-:W-:Y:S05]  /*c130*/  BRA `(.L_x_119) ;  /* 0xffffffb8000c7947 */ /* 0x000fea000383ffff */
.L_x_128:
[----:B-1----:R1:W2:Y:S02]  /*c140*/  SYNCS.PHASECHK.TRANS64.TRYWAIT P0, [R92+URZ+0x30], R5 ;  /* 0x000030055c0075a7 */ /* 0x0022a400080011ff */
[----:B--2---:R-:W-:Y:S05]  /*c150*/  @!P0 NANOSLEEP.SYNCS 0x989680 ;  /* 0x009896800000895d */ /* 0x004fea0003900000 */
[----:B------:R-:W2:Y:S02]  /*c160*/  @!P0 SYNCS.PHASECHK.TRANS64 P0, [R92+URZ+0x30], R5 ;  /* 0x000030055c0085a7 */ /* 0x000ea400080010ff */
[----:B--2---:R-:W-:Y:S05]  /*c170*/  @!P0 BRA `(.L_x_128) ;  /* 0xfffffffc00f08947 */ /* 0x004fea000383ffff */
[----:B------:R-:W-:Y:S05]  /*c180*/  BRA `(.L_x_127) ;  /* 0xffffffc000507947 */ /* 0x000fea000383ffff */
.L_x_136:
[----:B-1----:R1:W2:Y:S02]  /*c190*/  SYNCS.PHASECHK.TRANS64.TRYWAIT P0, [R93+URZ+0x30], R6 ;  /* 0x000030065d0075a7 */ /* 0x0022a400080011ff */
[----:B--2---:R-:W-:Y:S05]  /*c1a0*/  @!P0 NANOSLEEP.SYNCS 0x989680 ;  /* 0x009896800000895d */ /* 0x004fea0003900000 */
[----:B------:R-:W2:Y:S02]  /*c1b0*/  @!P0 SYNCS.PHASECHK.TRANS64 P0, [R93+URZ+0x30], R6 ;  /* 0x000030065d0085a7 */ /* 0x000ea400080010ff */
[----:B--2---:R-:W-:Y:S05]  /*c1c0*/  @!P0 BRA `(.L_x_136) ;  /* 0xfffffffc00f08947 */ /* 0x004fea000383ffff */
[----:B------:R-:W-:Y:S05]  /*c1d0*/  BRA `(.L_x_135) ;  /* 0xffffffc800a07947 */ /* 0x000fea000383ffff */
.L_x_144:
[----:B-1----:R1:W2:Y:S02]  /*c1e0*/  SYNCS.PHASECHK.TRANS64.TRYWAIT P0, [R93+URZ+0x30], R6 ;  /* 0x000030065d0075a7 */ /* 0x0022a400080011ff */
[----:B--2---:R-:W-:Y:S05]  /*c1f0*/  @!P0 NANOSLEEP.SYNCS 0x989680 ;  /* 0x009896800000895d */ /* 0x004fea0003900000 */
[----:B------:R-:W2:Y:S02]  /*c200*/  @!P0 SYNCS.PHASECHK.TRANS64 P0, [R93+URZ+0x30], R6 ;  /* 0x000030065d0085a7 */ /* 0x000ea400080010ff */
[----:B--2---:R-:W-:Y:S05]  /*c210*/  @!P0 BRA `(.L_x_144) ;  /* 0xfffffffc00f08947 */ /* 0x004fea000383ffff */
[----:B------:R-:W-:Y:S05]  /*c220*/  BRA `(.L_x_143) ;  /* 0xffffffd400007947 */ /* 0x000fea000383ffff */
.L_x_152:
[----:B-1----:R1:W2:Y:S02]  /*c230*/  SYNCS.PHASECHK.TRANS64.TRYWAIT P0, [R93+URZ+0x30], R6 ;  /* 0x000030065d0075a7 */ /* 0x0022a400080011ff */
[----:B--2---:R-:W-:Y:S05]  /*c240*/  @!P0 NANOSLEEP.SYNCS 0x989680 ;  /* 0x009896800000895d */ /* 0x004fea0003900000 */
[----:B------:R-:W2:Y:S02]  /*c250*/  @!P0 SYNCS.PHASECHK.TRANS64 P0, [R93+URZ+0x30], R6 ;  /* 0x000030065d0085a7 */ /* 0x000ea400080010ff */
[----:B--2---:R-:W-:Y:S05]  /*c260*/  @!P0 BRA `(.L_x_152) ;  /* 0xfffffffc00f08947 */ /* 0x004fea000383ffff */
[----:B------:R-:W-:Y:S05]  /*c270*/  BRA `(.L_x_151) ;  /* 0xffffffdc00547947 */ /* 0x000fea000383ffff */
.L_x_160:
[----:B-1----:R1:W2:Y:S02]  /*c280*/  SYNCS.PHASECHK.TRANS64.TRYWAIT P0, [R93+URZ+0x30], R4 ;  /* 0x000030045d0075a7 */ /* 0x0022a400080011ff */
[----:B--2---:R-:W-:Y:S05]  /*c290*/  @!P0 NANOSLEEP.SYNCS 0x989680 ;  /* 0x009896800000895d */ /* 0x004fea0003900000 */
[----:B------:R-:W2:Y:S02]  /*c2a0*/  @!P0 SYNCS.PHASECHK.TRANS64 P0, [R93+URZ+0x30], R4 ;  /* 0x000030045d0085a7 */ /* 0x000ea400080010ff */
[----:B--2---:R-:W-:Y:S05]  /*c2b0*/  @!P0 BRA `(.L_x_160) ;  /* 0xfffffffc00f08947 */ /* 0x004fea000383ffff */
[----:B------:R-:W-:Y:S05]  /*c2c0*/  BRA `(.L_x_159) ;  /* 0xffffffe400a87947 */ /* 0x000fea000383ffff */
        .weak           $__internal_0_$__cuda_sm10x_tcgen05_guardrail_trap_col_being_dealloced_not_returned_by_alloc
        .type           $__internal_0_$__cuda_sm10x_tcgen05_guardrail_trap_col_being_dealloced_not_returned_by_alloc,@function
        .size           $__internal_0_$__cuda_sm10x_tcgen05_guardrail_trap_col_being_dealloced_not_returned_by_alloc,($__internal_1_$__cuda_sm10x_tcgen05_guardrail_trap_phase_invalid_during_alloc - $__internal_0_$__cuda_sm10x_tcgen05_guardrail_trap_col_being_dealloced_not_returned_by_alloc)
$__internal_0_$__cuda_sm10x_tcgen05_guardrail_trap_col_being_dealloced_not_returned_by_alloc:
[----:B------:R-:W-:Y:S05]  /*c2d0*/  BPT.TRAP 0x1 ;  /* 0x000000040000795c */ /* 0x000fea0000300000 */
[----:B------:R-:W-:-:S04]  /*c2e0*/  HFMA2 R3, -RZ, RZ, 0, 0 ;  /* 0x00000000ff037431 */ /* 0x000fc800000001ff */
[----:B------:R-:W-:Y:S05]  /*c2f0*/  RET.REL.NODEC R2 `(_ZN7cutlass13device_kernelINS_4gemm6kernel13GemmUniversalIN4cute5tupleIJiiiiEEENS1_10collective13CollectiveMmaINS1_35MainloopSm100TmaUmmaWarpSpecializedILi3ELi2ELi4ENS5_IJNS4_1CILi1EEESB_SB_EEEEENS5_IJNSA_ILi128EEESE_NSA_ILi64EEEEEENS_10tfloat32_tENS5_IJSB_llEEESH_SI_NS4_8TiledMMAINS4_8MMA_AtomIJNS4_17SM100_MMA_TF32_SSISH_SH_fLi128ELi128ELNS4_4UMMA5MajorE1ELSN_1ELNSM_7ScaleInE0ELSO_0EEEEEENS4_6LayoutISC_NS5_IJNSA_ILi0EEESS_SS_EEEEENS5_IJNS4_10UnderscoreESV_SV_EEEEENS4_13SM90_TMA_LOADENS4_14ComposedLayoutINS4_7SwizzleILi2ELi5ELi2EEENS4_18smem_ptr_flag_bitsILi32EEENSR_INS5_IJNSA_ILi32EEENSA_ILi4EEEEEENS5_IJSB_S14_EEEEEEEvNS4_8identityESY_S19_vS1A_EENS_8epilogue10collective18CollectiveEpilogueINS1C_23Sm100TmaWarpSpecializedILi4ELi2ELi16ELb1ELb0EEEJSG_NS5_IJNSR_ISE_SB_EENSR_INSA_ILi16EEESB_EEEEESH_NS5_IJlSB_lEEESH_S1L_NS1C_6fusion15FusionCallbacksIS1G_NS1M_17LinearCombinationISH_fSH_fLNS_15FloatRoundStyleE2EEESG_S1K_JEEENS4_5SM1004TMEM4LOAD26SM100_TMEM_LOAD_32dp32b16xESY_NSZ_INS10_ILi2ELi4ELi3EEES13_NSR_INS5_IJNSA_ILi8EEES1I_EEENS5_IJS1I_SB_EEEEEEENS4_39AutoVectorizingCopyWithAssumedAlignmentILi128EEENS4_14SM90_TMA_STOREES21_S23_S23_EEEvvEEEEvNT_6ParamsE) ;  /* 0xffffff3c02407950 */ /* 0x000fea0003c3ffff */
        .weak           $__internal_1_$__cuda_sm10x_tcgen05_guardrail_trap_phase_invalid_during_alloc
        .type           $__internal_1_$__cuda_sm10x_tcgen05_guardrail_trap_phase_invalid_during_alloc,@function
        .size           $__internal_1_$__cuda_sm10x_tcgen05_guardrail_trap_phase_invalid_during_alloc,($__internal_2_$__cuda_sm10x_tcgen05_guardrail_trap_unallocated_columns_being_dealloced - $__internal_1_$__cuda_sm10x_tcgen05_guardrail_trap_phase_invalid_during_alloc)
$__internal_1_$__cuda_sm10x_tcgen05_guardrail_trap_phase_invalid_during_alloc:
[----:B------:R-:W-:Y:S05]  /*c300*/  BPT.TRAP 0x1 ;  /* 0x000000040000795c */ /* 0x000fea0000300000 */
[----:B------:R-:W-:-:S04]  /*c310*/  MOV R3, 0x0 ;  /* 0x0000000000037802 */ /* 0x000fc80000000f00 */
[----:B------:R-:W-:Y:S05]  /*c320*/  RET.REL.NODEC R2 `(_ZN7cutlass13device_kernelINS_4gemm6kernel13GemmUniversalIN4cute5tupleIJiiiiEEENS1_10collective13CollectiveMmaINS1_35MainloopSm100TmaUmmaWarpSpecializedILi3ELi2ELi4ENS5_IJNS4_1CILi1EEESB_SB_EEEEENS5_IJNSA_ILi128EEESE_NSA_ILi64EEEEEENS_10tfloat32_tENS5_IJSB_llEEESH_SI_NS4_8TiledMMAINS4_8MMA_AtomIJNS4_17SM100_MMA_TF32_SSISH_SH_fLi128ELi128ELNS4_4UMMA5MajorE1ELSN_1ELNSM_7ScaleInE0ELSO_0EEEEEENS4_6LayoutISC_NS5_IJNSA_ILi0EEESS_SS_EEEEENS5_IJNS4_10UnderscoreESV_SV_EEEEENS4_13SM90_TMA_LOADENS4_14ComposedLayoutINS4_7SwizzleILi2ELi5ELi2EEENS4_18smem_ptr_flag_bitsILi32EEENSR_INS5_IJNSA_ILi32EEENSA_ILi4EEEEEENS5_IJSB_S14_EEEEEEEvNS4_8identityESY_S19_vS1A_EENS_8epilogue10collective18CollectiveEpilogueINS1C_23Sm100TmaWarpSpecializedILi4ELi2ELi16ELb1ELb0EEEJSG_NS5_IJNSR_ISE_SB_EENSR_INSA_ILi16EEESB_EEEEESH_NS5_IJlSB_lEEESH_S1L_NS1C_6fusion15FusionCallbacksIS1G_NS1M_17LinearCombinationISH_fSH_fLNS_15FloatRoundStyleE2EEESG_S1K_JEEENS4_5SM1004TMEM4LOAD26SM100_TMEM_LOAD_32dp32b16xESY_NSZ_INS10_ILi2ELi4ELi3EEES13_NSR_INS5_IJNSA_ILi8EEES1I_EEENS5_IJS1I_SB_EEEEEEENS4_39AutoVectorizingCopyWithAssumedAlignmentILi128EEENS4_14SM90_TMA_STOREES21_S23_S23_EEEvvEEEEvNT_6ParamsE) ;  /* 0xffffff3c02347950 */ /* 0x000fea0003c3ffff */
        .weak           $__internal_2_$__cuda_sm10x_tcgen05_guardrail_trap_unallocated_columns_being_dealloced
        .type           $__internal_2_$__cuda_sm10x_tcgen05_guardrail_trap_unallocated_columns_being_dealloced,@function
        .size           $__internal_2_$__cuda_sm10x_tcgen05_guardrail_trap_unallocated_columns_being_dealloced,(.L_x_221 - $__internal_2_$__cuda_sm10x_tcgen05_guardrail_trap_unallocated_columns_being_dealloced)
$__internal_2_$__cuda_sm10x_tcgen05_guardrail_trap_unallocated_columns_being_dealloced:
[----:B------:R-:W-:Y:S05]  /*c330*/  BPT.TRAP 0x1 ;  /* 0x000000040000795c */ /* 0x000fea0000300000 */
[----:B------:R-:W-:-:S04]  /*c340*/  HFMA2 R3, -RZ, RZ, 0, 0 ;  /* 0x00000000ff037431 */ /* 0x000fc800000001ff */
[----:B------:R-:W-:Y:S05]  /*c350*/  RET.REL.NODEC R2 `(_ZN7cutlass13device_kernelINS_4gemm6kernel13GemmUniversalIN4cute5tupleIJiiiiEEENS1_10collective13CollectiveMmaINS1_35MainloopSm100TmaUmmaWarpSpecializedILi3ELi2ELi4ENS5_IJNS4_1CILi1EEESB_SB_EEEEENS5_IJNSA_ILi128EEESE_NSA_ILi64EEEEEENS_10tfloat32_tENS5_IJSB_llEEESH_SI_NS4_8TiledMMAINS4_8MMA_AtomIJNS4_17SM100_MMA_TF32_SSISH_SH_fLi128ELi128ELNS4_4UMMA5MajorE1ELSN_1ELNSM_7ScaleInE0ELSO_0EEEEEENS4_6LayoutISC_NS5_IJNSA_ILi0EEESS_SS_EEEEENS5_IJNS4_10UnderscoreESV_SV_EEEEENS4_13SM90_TMA_LOADENS4_14ComposedLayoutINS4_7SwizzleILi2ELi5ELi2EEENS4_18smem_ptr_flag_bitsILi32EEENSR_INS5_IJNSA_ILi32EEENSA_ILi4EEEEEENS5_IJSB_S14_EEEEEEEvNS4_8identityESY_S19_vS1A_EENS_8epilogue10collective18CollectiveEpilogueINS1C_23Sm100TmaWarpSpecializedILi4ELi2ELi16ELb1ELb0EEEJSG_NS5_IJNSR_ISE_SB_EENSR_INSA_ILi16EEESB_EEEEESH_NS5_IJlSB_lEEESH_S1L_NS1C_6fusion15FusionCallbacksIS1G_NS1M_17LinearCombinationISH_fSH_fLNS_15FloatRoundStyleE2EEESG_S1K_JEEENS4_5SM1004TMEM4LOAD26SM100_TMEM_LOAD_32dp32b16xESY_NSZ_INS10_ILi2ELi4ELi3EEES13_NSR_INS5_IJNSA_ILi8EEES1I_EEENS5_IJS1I_SB_EEEEEEENS4_39AutoVectorizingCopyWithAssumedAlignmentILi128EEENS4_14SM90_TMA_STOREES21_S23_S23_EEEvvEEEEvNT_6ParamsE) ;  /* 0xffffff3c02287950 */ /* 0x000fea0003c3ffff */
.L_x_220:
[----:B------:R-:W-:-:S00]  /*c360*/  BRA `(.L_x_220) ;  /* 0xfffffffc00fc7947 */ /* 0x000fc0000383ffff */
[----:B------:R-:W-:-:S00]  /*c370*/  NOP ;  /* 0x0000000000007918 */ /* 0x000fc00000000000 */
        /* <DEDUP_REMOVED lines=8> */
.L_x_221:


//--------------------- .nv.global.init           --------------------------
	.section	.nv.global.init,"aw",@progbits
.nv.global.init:
	.type		$str$27,@object
	.size		$str$27,($str$28 - $str$27)
$str$27:
        /*0000*/ 	.byte	0x28, 0x61, 0x64, 0x64, 0x72, 0x65, 0x73, 0x73, 0x20, 0x26, 0x20, 0x6d, 0x61, 0x73, 0x6b, 0x29
        /*0010*/ 	.byte	0x20, 0x3d, 0x3d, 0x20, 0x30, 0x00
	.type		$str$28,@object
	.size		$str$28,($str$26 - $str$28)
$str$28:
        /*0016*/ 	.byte	0x2f, 0x74, 0x6d, 0x70, 0x2f, 0x63, 0x75, 0x74, 0x6c, 0x61, 0x73, 0x73, 0x5f, 0x73, 0x77, 0x65
        /*0026*/ 	.byte	0x65, 0x70, 0x5f, 0x73, 0x72, 0x63, 0x2f, 0x69, 0x6e, 0x63, 0x6c, 0x75, 0x64, 0x65, 0x2f, 0x63
        /*0036*/ 	.byte	0x75, 0x74, 0x65, 0x2f, 0x70, 0x6f, 0x69, 0x6e, 0x74, 0x65, 0x72, 0x5f, 0x66, 0x6c, 0x61, 0x67
        /*0046*/ 	.byte	0x67, 0x65, 0x64, 0x2e, 0x68, 0x70, 0x70, 0x00
	.type		$str$26,@object
	.size		$str$26,($str$25 - $str$26)
$str$26:
        /*004e*/ 	.byte	0x2f, 0x74, 0x6d, 0x70, 0x2f, 0x63, 0x75, 0x74, 0x6c, 0x61, 0x73, 0x73, 0x5f, 0x73, 0x77, 0x65
        /*005e*/ 	.byte	0x65, 0x70, 0x5f, 0x73, 0x72, 0x63, 0x2f, 0x69, 0x6e, 0x63, 0x6c, 0x75, 0x64, 0x65, 0x2f, 0x63
        /*006e*/ 	.byte	0x75, 0x74, 0x65, 0x2f, 0x61, 0x74, 0x6f, 0x6d, 0x2f, 0x63, 0x6f, 0x70, 0x79, 0x5f, 0x74, 0x72
        /*007e*/ 	.byte	0x61, 0x69, 0x74, 0x73, 0x5f, 0x73, 0x6d, 0x31, 0x30, 0x30, 0x2e, 0x68, 0x70, 0x70, 0x00
	.type		$str$25,@object
	.size		$str$25,(__unnamed_1 - $str$25)
$str$25:
        /*008d*/ 	.byte	0x28, 0x28, 0x75, 0x69, 0x6e, 0x74, 0x33, 0x32, 0x5f, 0x74, 0x28, 0x74, 0x68, 0x72, 0x65, 0x61
        /*009d*/ 	.byte	0x64, 0x49, 0x64, 0x78, 0x2e, 0x78, 0x29, 0x20, 0x2f, 0x20, 0x33, 0x32, 0x29, 0x20, 0x25, 0x20
        /*00ad*/ 	.byte	0x34, 0x29, 0x20, 0x3d, 0x3d, 0x20, 0x28, 0x28, 0x28, 0x74, 0x6d, 0x65, 0x6d, 0x5f, 0x61, 0x64
        /*00bd*/ 	.byte	0x64, 0x72, 0x20, 0x3e, 0x3e, 0x20, 0x31, 0x36, 0x29, 0x20, 0x2f, 0x20, 0x33, 0x32, 0x29, 0x20
        /*00cd*/ 	.byte	0x25, 0x20, 0x34, 0x29, 0x00
	.type		__unnamed_1,@object
	.size		__unnamed_1,(__unnamed_2 - __unnamed_1)
__unnamed_1:
        /*00d2*/ 	.byte	0x61, 0x75, 0x74, 0x6f, 0x20, 0x63, 0x75, 0x74, 0x65, 0x3a, 0x3a, 0x61, 0x73, 0x5f, 0x70, 0x6f
        /* <DEDUP_REMOVED lines=24> */
        /*0262*/ 	.byte	0x32, 0x30, 0x34, 0x38, 0x3e, 0x3e, 0x3e, 0x3e, 0x5d, 0x00
	.type		__unnamed_2,@object
	.size		__unnamed_2,(.L_2 - __unnamed_2)
__unnamed_2:
        /* <DEDUP_REMOVED lines=42> */
        /*050c*/ 	.byte	0x3e, 0x5d, 0x00
.L_2:


//--------------------- .nv.shared._ZN7cutlass13device_kernelINS_4gemm6kernel13GemmUniversalIN4cute5tupleIJiiiiEEENS1_10collective13CollectiveMmaINS1_35MainloopSm100TmaUmmaWarpSpecializedILi3ELi2ELi4ENS5_IJNS4_1CILi1EEESB_SB_EEEEENS5_IJNSA_ILi128EEESE_NSA_ILi64EEEEEENS_10tfloat32_tENS5_IJSB_llEEESH_SI_NS4_8TiledMMAINS4_8MMA_AtomIJNS4_17SM100_MMA_TF32_SSISH_SH_fLi128ELi128ELNS4_4UMMA5MajorE1ELSN_1ELNSM_7ScaleInE0ELSO_0EEEEEENS4_6LayoutISC_NS5_IJNSA_ILi0EEESS_SS_EEEEENS5_IJNS4_10UnderscoreESV_SV_EEEEENS4_13SM90_TMA_LOADENS4_14ComposedLayoutINS4_7SwizzleILi2ELi5ELi2EEENS4_18smem_ptr_flag_bitsILi32EEENSR_INS5_IJNSA_ILi32EEENSA_ILi4EEEEEENS5_IJSB_S14_EEEEEEEvNS4_8identityESY_S19_vS1A_EENS_8epilogue10collective18CollectiveEpilogueINS1C_23Sm100TmaWarpSpecializedILi4ELi2ELi16ELb1ELb0EEEJSG_NS5_IJNSR_ISE_SB_EENSR_INSA_ILi16EEESB_EEEEESH_NS5_IJlSB_lEEESH_S1L_NS1C_6fusion15FusionCallbacksIS1G_NS1M_17LinearCombinationISH_fSH_fLNS_15FloatRoundStyleE2EEESG_S1K_JEEENS4_5SM1004TMEM4LOAD26SM100_TMEM_LOAD_32dp32b16xESY_NSZ_INS10_ILi2ELi4ELi3EEES13_NSR_INS5_IJNSA_ILi8EEES1I_EEENS5_IJS1I_SB_EEEEEEENS4_39AutoVectorizingCopyWithAssumedAlignmentILi128EEENS4_14SM90_TMA_STOREES21_S23_S23_EEEvvEEEEvNT_6ParamsE --------------------------
	.section	.nv.shared._ZN7cutlass13device_kernelINS_4gemm6kernel13GemmUniversalIN4cute5tupleIJiiiiEEENS1_10collective13CollectiveMmaINS1_35MainloopSm100TmaUmmaWarpSpecializedILi3ELi2ELi4ENS5_IJNS4_1CILi1EEESB_SB_EEEEENS5_IJNSA_ILi128EEESE_NSA_ILi64EEEEEENS_10tfloat32_tENS5_IJSB_llEEESH_SI_NS4_8TiledMMAINS4_8MMA_AtomIJNS4_17SM100_MMA_TF32_SSISH_SH_fLi128ELi128ELNS4_4UMMA5MajorE1ELSN_1ELNSM_7ScaleInE0ELSO_0EEEEEENS4_6LayoutISC_NS5_IJNSA_ILi0EEESS_SS_EEEEENS5_IJNS4_10UnderscoreESV_SV_EEEEENS4_13SM90_TMA_LOADENS4_14ComposedLayoutINS4_7SwizzleILi2ELi5ELi2EEENS4_18smem_ptr_flag_bitsILi32EEENSR_INS5_IJNSA_ILi32EEENSA_ILi4EEEEEENS5_IJSB_S14_EEEEEEEvNS4_8identityESY_S19_vS1A_EENS_8epilogue10collective18CollectiveEpilogueINS1C_23Sm100TmaWarpSpecializedILi4ELi2ELi16ELb1ELb0EEEJSG_NS5_IJNSR_ISE_SB_EENSR_INSA_ILi16EEESB_EEEEESH_NS5_IJlSB_lEEESH_S1L_NS1C_6fusion15FusionCallbacksIS1G_NS1M_17LinearCombinationISH_fSH_fLNS_15FloatRoundStyleE2EEESG_S1K_JEEENS4_5SM1004TMEM4LOAD26SM100_TMEM_LOAD_32dp32b16xESY_NSZ_INS10_ILi2ELi4ELi3EEES13_NSR_INS5_IJNSA_ILi8EEES1I_EEENS5_IJS1I_SB_EEEEEEENS4_39AutoVectorizingCopyWithAssumedAlignmentILi128EEENS4_14SM90_TMA_STOREES21_S23_S23_EEEvvEEEEvNT_6ParamsE,"aw",@nobits
	.sectionflags	@""
	.align	16
	.zero		1024


//--------------------- .nv.shared.reserved.0     --------------------------
	.section	.nv.shared.reserved.0,"aw",@nobits
	.weak		__nv_reservedSMEM_offset_0_alias
	.size		__nv_reservedSMEM_offset_0_alias, 0, 64
	.other		__nv_reservedSMEM_offset_0_alias,@"STO_CUDA_RESERVED_SHARED STV_DEFAULT"
__nv_reservedSMEM_offset_0_alias:
	.zero		0
.nv.shared.reserved.0:
	.zero		64
	.weak		__nv_reservedSMEM_tcgen05_partition
	.type		__nv_reservedSMEM_tcgen05_partition,@object
	.size		__nv_reservedSMEM_tcgen05_partition,(.L_0 - __nv_reservedSMEM_tcgen05_partition)
__nv_reservedSMEM_tcgen05_partition:
	.zero		32
.L_0:


//--------------------- .nv.global                --------------------------
	.section	.nv.global,"aw",@nobits
.nv.global:
	.type		_ZN40_INTERNAL_5855c5d4_4_k_cu_e237f3b4_409764cute1_E,@object
	.size		_ZN40_INTERNAL_5855c5d4_4_k_cu_e237f3b4_409764cute1_E,(_ZN40_INTERNAL_5855c5d4_4_k_cu_e237f3b4_409764cuda3std3__45__cpo6cbeginE - _ZN40_INTERNAL_5855c5d4_4_k_cu_e237f3b4_409764cute1_E)
_ZN40_INTERNAL_5855c5d4_4_k_cu_e237f3b4_409764cute1_E:
	.zero		1
	.type		_ZN40_INTERNAL_5855c5d4_4_k_cu_e237f3b4_409764cuda3std3__45__cpo6cbeginE,@object
	.size		_ZN40_INTERNAL_5855c5d4_4_k_cu_e237f3b4_409764cuda3std3__45__cpo6cbeginE,(_ZN40_INTERNAL_5855c5d4_4_k_cu_e237f3b4_409764cuda3std3__48in_placeE - _ZN40_INTERNAL_5855c5d4_4_k_cu_e237f3b4_409764cuda3std3__45__cpo6cbeginE)
_ZN40_INTERNAL_5855c5d4_4_k_cu_e237f3b4_409764cuda3std3__45__cpo6cbeginE:
	.zero		1
	.type		_ZN40_INTERNAL_5855c5d4_4_k_cu_e237f3b4_409764cuda3std3__48in_placeE,@object
	.size		_ZN40_INTERNAL_5855c5d4_4_k_cu_e237f3b4_409764cuda3std3__48in_placeE,(_ZN40_INTERNAL_5855c5d4_4_k_cu_e237f3b4_409764cuda3std6ranges3__45__cpo9iter_moveE - _ZN40_INTERNAL_5855c5d4_4_k_cu_e237f3b4_409764cuda3std3__48in_placeE)
_ZN40_INTERNAL_5855c5d4_4_k_cu_e237f3b4_409764cuda3std3__48in_placeE:
	.zero		1
	.type		_ZN40_INTERNAL_5855c5d4_4_k_cu_e237f3b4_409764cuda3std6ranges3__45__cpo9iter_moveE,@object
	.size		_ZN40_INTERNAL_5855c5d4_4_k_cu_e237f3b4_409764cuda3std6ranges3__45__cpo9iter_moveE,(_ZN40_INTERNAL_5855c5d4_4_k_cu_e237f3b4_409764cuda3std3__45__cpo5beginE - _ZN40_INTERNAL_5855c5d4_4_k_cu_e237f3b4_409764cuda3std6ranges3__45__cpo9iter_moveE)
_ZN40_INTERNAL_5855c5d4_4_k_cu_e237f3b4_409764cuda3std6ranges3__45__cpo9iter_moveE:
	.zero		1
	.type		_ZN40_INTERNAL_5855c5d4_4_k_cu_e237f3b4_409764cuda3std3__45__cpo5beginE,@object
	.size		_ZN40_INTERNAL_5855c5d4_4_k_cu_e237f3b4_409764cuda3std3__45__cpo5beginE,(_ZN40_INTERNAL_5855c5d4_4_k_cu_e237f3b4_409764cuda3std3__442_GLOBAL__N__5855c5d4_4_k_cu_e237f3b4_409766ignoreE - _ZN40_INTERNAL_5855c5d4_4_k_cu_e237f3b4_409764cuda3std3__45__cpo5beginE)
_ZN40_INTERNAL_5855c5d4_4_k_cu_e237f3b4_409764cuda3std3__45__cpo5beginE:
	.zero		1
	.type		_ZN40_INTERNAL_5855c5d4_4_k_cu_e237f3b4_409764cuda3std3__442_GLOBAL__N__5855c5d4_4_k_cu_e237f3b4_409766ignoreE,@object
	.size		_ZN40_INTERNAL_5855c5d4_4_k_cu_e237f3b4_409764cuda3std3__442_GLOBAL__N__5855c5d4_4_k_cu_e237f3b4_409766ignoreE,(_ZN40_INTERNAL_5855c5d4_4_k_cu_e237f3b4_409764cute7productE - _ZN40_INTERNAL_5855c5d4_4_k_cu_e237f3b4_409764cuda3std3__442_GLOBAL__N__5855c5d4_4_k_cu_e237f3b4_409766ignoreE)
_ZN40_INTERNAL_5855c5d4_4_k_cu_e237f3b4_409764cuda3std3__442_GLOBAL__N__5855c5d4_4_k_cu_e237f3b4_409766ignoreE:
	.zero		1
	.type		_ZN40_INTERNAL_5855c5d4_4_k_cu_e237f3b4_409764cute7productE,@object
	.size		_ZN40_INTERNAL_5855c5d4_4_k_cu_e237f3b4_409764cute7productE,(_ZN40_INTERNAL_5855c5d4_4_k_cu_e237f3b4_409764cuda3std3__45__cpo3endE - _ZN40_INTERNAL_5855c5d4_4_k_cu_e237f3b4_409764cute7productE)
_ZN40_INTERNAL_5855c5d4_4_k_cu_e237f3b4_409764cute7productE:
	.zero		1
	.type		_ZN40_INTERNAL_5855c5d4_4_k_cu_e237f3b4_409764cuda3std3__45__cpo3endE,@object
	.size		_ZN40_INTERNAL_5855c5d4_4_k_cu_e237f3b4_409764cuda3std3__45__cpo3endE,(_ZN40_INTERNAL_5855c5d4_4_k_cu_e237f3b4_409764cuda3std3__419piecewise_constructE - _ZN40_INTERNAL_5855c5d4_4_k_cu_e237f3b4_409764cuda3std3__45__cpo3endE)
_ZN40_INTERNAL_5855c5d4_4_k_cu_e237f3b4_409764cuda3std3__45__cpo3endE:
	.zero		1
	.type		_ZN40_INTERNAL_5855c5d4_4_k_cu_e237f3b4_409764cuda3std3__419piecewise_constructE,@object
	.size		_ZN40_INTERNAL_5855c5d4_4_k_cu_e237f3b4_409764cuda3std3__419piecewise_constructE,(_ZN40_INTERNAL_5855c5d4_4_k_cu_e237f3b4_409764cuda3std3__45__cpo4cendE - _ZN40_INTERNAL_5855c5d4_4_k_cu_e237f3b4_409764cuda3std3__419piecewise_constructE)
_ZN40_INTERNAL_5855c5d4_4_k_cu_e237f3b4_409764cuda3std3__419piecewise_constructE:
	.zero		1
	.type		_ZN40_INTERNAL_5855c5d4_4_k_cu_e237f3b4_409764cuda3std3__45__cpo4cendE,@object
	.size		_ZN40_INTERNAL_5855c5d4_4_k_cu_e237f3b4_409764cuda3std3__45__cpo4cendE,(_ZN40_INTERNAL_5855c5d4_4_k_cu_e237f3b4_409764cuda3std6ranges3__45__cpo4swapE - _ZN40_INTERNAL_5855c5d4_4_k_cu_e237f3b4_409764cuda3std3__45__cpo4cendE)
_ZN40_INTERNAL_5855c5d4_4_k_cu_e237f3b4_409764cuda3std3__45__cpo4cendE:
	.zero		1
	.type		_ZN40_INTERNAL_5855c5d4_4_k_cu_e237f3b4_409764cuda3std6ranges3__45__cpo4swapE,@object
	.size		_ZN40_INTERNAL_5855c5d4_4_k_cu_e237f3b4_409764cuda3std6ranges3__45__cpo4swapE,(.L_10 - _ZN40_INTERNAL_5855c5d4_4_k_cu_e237f3b4_409764cuda3std6ranges3__45__cpo4swapE)
_ZN40_INTERNAL_5855c5d4_4_k_cu_e237f3b4_409764cuda3std6ranges3__45__cpo4swapE:
	.zero		1
.L_10:


//--------------------- .nv.constant0._ZN7cutlass13device_kernelINS_4gemm6kernel13GemmUniversalIN4cute5tupleIJiiiiEEENS1_10collective13CollectiveMmaINS1_35MainloopSm100TmaUmmaWarpSpecializedILi3ELi2ELi4ENS5_IJNS4_1CILi1EEESB_SB_EEEEENS5_IJNSA_ILi128EEESE_NSA_ILi64EEEEEENS_10tfloat32_tENS5_IJSB_llEEESH_SI_NS4_8TiledMMAINS4_8MMA_AtomIJNS4_17SM100_MMA_TF32_SSISH_SH_fLi128ELi128ELNS4_4UMMA5MajorE1ELSN_1ELNSM_7ScaleInE0ELSO_0EEEEEENS4_6LayoutISC_NS5_IJNSA_ILi0EEESS_SS_EEEEENS5_IJNS4_10UnderscoreESV_SV_EEEEENS4_13SM90_TMA_LOADENS4_14ComposedLayoutINS4_7SwizzleILi2ELi5ELi2EEENS4_18smem_ptr_flag_bitsILi32EEENSR_INS5_IJNSA_ILi32EEENSA_ILi4EEEEEENS5_IJSB_S14_EEEEEEEvNS4_8identityESY_S19_vS1A_EENS_8epilogue10collective18CollectiveEpilogueINS1C_23Sm100TmaWarpSpecializedILi4ELi2ELi16ELb1ELb0EEEJSG_NS5_IJNSR_ISE_SB_EENSR_INSA_ILi16EEESB_EEEEESH_NS5_IJlSB_lEEESH_S1L_NS1C_6fusion15FusionCallbacksIS1G_NS1M_17LinearCombinationISH_fSH_fLNS_15FloatRoundStyleE2EEESG_S1K_JEEENS4_5SM1004TMEM4LOAD26SM100_TMEM_LOAD_32dp32b16xESY_NSZ_INS10_ILi2ELi4ELi3EEES13_NSR_INS5_IJNSA_ILi8EEES1I_EEENS5_IJS1I_SB_EEEEEEENS4_39AutoVectorizingCopyWithAssumedAlignmentILi128EEENS4_14SM90_TMA_STOREES21_S23_S23_EEEvvEEEEvNT_6ParamsE --------------------------
	.section	.nv.constant0._ZN7cutlass13device_kernelINS_4gemm6kernel13GemmUniversalIN4cute5tupleIJiiiiEEENS1_10collective13CollectiveMmaINS1_35MainloopSm100TmaUmmaWarpSpecializedILi3ELi2ELi4ENS5_IJNS4_1CILi1EEESB_SB_EEEEENS5_IJNSA_ILi128EEESE_NSA_ILi64EEEEEENS_10tfloat32_tENS5_IJSB_llEEESH_SI_NS4_8TiledMMAINS4_8MMA_AtomIJNS4_17SM100_MMA_TF32_SSISH_SH_fLi128ELi128ELNS4_4UMMA5MajorE1ELSN_1ELNSM_7ScaleInE0ELSO_0EEEEEENS4_6LayoutISC_NS5_IJNSA_ILi0EEESS_SS_EEEEENS5_IJNS4_10UnderscoreESV_SV_EEEEENS4_13SM90_TMA_LOADENS4_14ComposedLayoutINS4_7SwizzleILi2ELi5ELi2EEENS4_18smem_ptr_flag_bitsILi32EEENSR_INS5_IJNSA_ILi32EEENSA_ILi4EEEEEENS5_IJSB_S14_EEEEEEEvNS4_8identityESY_S19_vS1A_EENS_8epilogue10collective18CollectiveEpilogueINS1C_23Sm100TmaWarpSpecializedILi4ELi2ELi16ELb1ELb0EEEJSG_NS5_IJNSR_ISE_SB_EENSR_INSA_ILi16EEESB_EEEEESH_NS5_IJlSB_lEEESH_S1L_NS1C_6fusion15FusionCallbacksIS1G_NS1M_17LinearCombinationISH_fSH_fLNS_15FloatRoundStyleE2EEESG_S1K_JEEENS4_5SM1004TMEM4LOAD26SM100_TMEM_LOAD_32dp32b16xESY_NSZ_INS10_ILi2ELi4ELi3EEES13_NSR_INS5_IJNSA_ILi8EEES1I_EEENS5_IJS1I_SB_EEEEEEENS4_39AutoVectorizingCopyWithAssumedAlignmentILi128EEENS4_14SM90_TMA_STOREES21_S23_S23_EEEvvEEEEvNT_6ParamsE,"a",@progbits
	.sectionflags	@""
	.align	4
.nv.constant0._ZN7cutlass13device_kernelINS_4gemm6kernel13GemmUniversalIN4cute5tupleIJiiiiEEENS1_10collective13CollectiveMmaINS1_35MainloopSm100TmaUmmaWarpSpecializedILi3ELi2ELi4ENS5_IJNS4_1CILi1EEESB_SB_EEEEENS5_IJNSA_ILi128EEESE_NSA_ILi64EEEEEENS_10tfloat32_tENS5_IJSB_llEEESH_SI_NS4_8TiledMMAINS4_8MMA_AtomIJNS4_17SM100_MMA_TF32_SSISH_SH_fLi128ELi128ELNS4_4UMMA5MajorE1ELSN_1ELNSM_7ScaleInE0ELSO_0EEEEEENS4_6LayoutISC_NS5_IJNSA_ILi0EEESS_SS_EEEEENS5_IJNS4_10UnderscoreESV_SV_EEEEENS4_13SM90_TMA_LOADENS4_14ComposedLayoutINS4_7SwizzleILi2ELi5ELi2EEENS4_18smem_ptr_flag_bitsILi32EEENSR_INS5_IJNSA_ILi32EEENSA_ILi4EEEEEENS5_IJSB_S14_EEEEEEEvNS4_8identityESY_S19_vS1A_EENS_8epilogue10collective18CollectiveEpilogueINS1C_23Sm100TmaWarpSpecializedILi4ELi2ELi16ELb1ELb0EEEJSG_NS5_IJNSR_ISE_SB_EENSR_INSA_ILi16EEESB_EEEEESH_NS5_IJlSB_lEEESH_S1L_NS1C_6fusion15FusionCallbacksIS1G_NS1M_17LinearCombinationISH_fSH_fLNS_15FloatRoundStyleE2EEESG_S1K_JEEENS4_5SM1004TMEM4LOAD26SM100_TMEM_LOAD_32dp32b16xESY_NSZ_INS10_ILi2ELi4ELi3EEES13_NSR_INS5_IJNSA_ILi8EEES1I_EEENS5_IJS1I_SB_EEEEEEENS4_39AutoVectorizingCopyWithAssumedAlignmentILi128EEENS4_14SM90_TMA_STOREES21_S23_S23_EEEvvEEEEvNT_6ParamsE:
	.zero		2944


//--------------------- SYMBOLS --------------------------

	.type		.nv.reservedSmem.offset0,@object
	.size		.nv.reservedSmem.offset0,0x4
	.type		.nv.reservedSmem.cap,@object
	.size		.nv.reservedSmem.cap,0x4
	.type		__assertfail,@function
